def matmul_kernel(
    a_ptr,
    b_ptr,
    c_ptr,
    M,
    N,
    K,
    stride_am,
    stride_ak,
    stride_bk,
    stride_bn,
    stride_cm,
    stride_cn,
    BLOCK_M: tl.constexpr,
    BLOCK_N: tl.constexpr,
    BLOCK_K: tl.constexpr,
    GROUP_M: tl.constexpr,
):
    pid = tl.program_id(axis=0)
    num_pid_m = tl.cdiv(M, BLOCK_M)
    num_pid_n = tl.cdiv(N, BLOCK_N)
    num_pid_in_group = GROUP_M * num_pid_n
    group_id = pid // num_pid_in_group
    first_pid_m = group_id * GROUP_M
    group_size_m = min(num_pid_m - first_pid_m, GROUP_M)
    pid_m = first_pid_m + ((pid % num_pid_in_group) % group_size_m)
    pid_n = (pid % num_pid_in_group) // group_size_m

    offs_am = (pid_m * BLOCK_M + tl.arange(0, BLOCK_M)) % M
    offs_bn = (pid_n * BLOCK_N + tl.arange(0, BLOCK_N)) % N
    offs_k = tl.arange(0, BLOCK_K)
    a_ptrs = a_ptr + offs_am[:, None] * stride_am + offs_k[None, :] * stride_ak
    b_ptrs = b_ptr + offs_k[:, None] * stride_bk + offs_bn[None, :] * stride_bn

    acc = tl.zeros((BLOCK_M, BLOCK_N), dtype=tl.float32)
    for kk in range(0, tl.cdiv(K, BLOCK_K)):
        a = tl.load(a_ptrs, mask=offs_k[None, :] < K - kk * BLOCK_K, other=0.0)
        b = tl.load(b_ptrs, mask=offs_k[:, None] < K - kk * BLOCK_K, other=0.0)
        acc = tl.dot(a, b, acc)
        a_ptrs += BLOCK_K * stride_ak
        b_ptrs += BLOCK_K * stride_bk

    c = acc.to(c_ptr.dtype.element_ty)
    offs_cm = pid_m * BLOCK_M + tl.arange(0, BLOCK_M)
    offs_cn = pid_n * BLOCK_N + tl.arange(0, BLOCK_N)
    c_ptrs = c_ptr + offs_cm[:, None] * stride_cm + offs_cn[None, :] * stride_cn
    mask = (offs_cm[:, None] < M) & (offs_cn[None, :] < N)
    tl.store(c_ptrs, c, mask=mask)

# config = {"BLOCK_K": 128, "BLOCK_M": 64, "BLOCK_N": 256, "GROUP_M": 8, "arch": "sm_90", "dtype": "fp16", "num_ctas": 1, "num_stages": 3, "num_warps": 16}
# arch = sm_90


// ===== COMPILED SASS (sm_90a) =====

	.target	sm_90a

	.elftype	@"ET_EXEC"


//--------------------- .note.nv.tkinfo           --------------------------
	.section	.note.nv.tkinfo,"",@"SHT_NOTE"
	.sectionflags	@"SHF_NOTE_NV_TKINFO"
	.tkinfo
        /*0018*/ 	.word	0x00000002
        /*0030*/ 	.string	""
        /*0030*/ 	.string	"ptxas"
        /*0030*/ 	.string	"Cuda compilation tools, release 13.0, V13.0.88"
        /*0030*/ 	.string	"Build cuda_13.0.r13.0/compiler.36424714_0"
        /*0030*/ 	.string	"-v  -suppress-debug-info  -lineinfo  -arch sm_90a "



//--------------------- .note.nv.cuinfo           --------------------------
	.section	.note.nv.cuinfo,"",@"SHT_NOTE"
	.sectionflags	@"SHF_NOTE_NV_CUINFO"
        /*0018*/ 	.short	0x0002
        /*001a*/ 	.short	0x005a
        /*001c*/ 	.short	0x0082
	.zero		2


//--------------------- .nv.info                  --------------------------
	.section	.nv.info,"",@"SHT_CUDA_INFO"
	.align	4


	//----- nvinfo : EIATTR_REGCOUNT
	.align		4
        /*0000*/ 	.byte	0x04, 0x2f
        /*0002*/ 	.short	(.L_1 - .L_0)
	.align		4
.L_0:
        /*0004*/ 	.word	index@(matmul_kernel)
        /*0008*/ 	.word	0x00000080


	//----- nvinfo : EIATTR_FRAME_SIZE
	.align		4
.L_1:
        /*000c*/ 	.byte	0x04, 0x11
        /*000e*/ 	.short	(.L_3 - .L_2)
	.align		4
.L_2:
        /*0010*/ 	.word	index@(matmul_kernel)
        /*0014*/ 	.word	0x00000260


	//----- nvinfo : EIATTR_MIN_STACK_SIZE
	.align		4
.L_3:
        /*0018*/ 	.byte	0x04, 0x12
        /*001a*/ 	.short	(.L_5 - .L_4)
	.align		4
.L_4:
        /*001c*/ 	.word	index@(matmul_kernel)
        /*0020*/ 	.word	0x00000260
.L_5:


//--------------------- .nv.compat                --------------------------
	.section	.nv.compat,"",@"SHT_CUDA_COMPAT_INFO"
	.align	4
        /*0000*/ 	.byte	0x02, 0x09, 0x01, 0x00, 0x02, 0x02, 0x04, 0x00, 0x02, 0x05, 0x05, 0x00, 0x03, 0x07, 0x01, 0x01
        /*0010*/ 	.byte	0x02, 0x03, 0x00, 0x00, 0x02, 0x06, 0x01, 0x00, 0x04, 0x0b, 0x08, 0x00, 0x00, 0x00, 0x00, 0x00
        /*0020*/ 	.byte	0x00, 0x00, 0x00, 0x00


//--------------------- .nv.info.matmul_kernel    --------------------------
	.section	.nv.info.matmul_kernel,"",@"SHT_CUDA_INFO"
	.sectionflags	@""
	.align	4


	//----- nvinfo : EIATTR_CUDA_API_VERSION
	.align		4
        /*0000*/ 	.byte	0x04, 0x37
        /*0002*/ 	.short	(.L_7 - .L_6)
.L_6:
        /*0004*/ 	.word	0x00000082


	//----- nvinfo : EIATTR_KPARAM_INFO
	.align		4
.L_7:
        /*0008*/ 	.byte	0x04, 0x17
        /*000a*/ 	.short	(.L_9 - .L_8)
.L_8:
        /*000c*/ 	.word	0x00000000
        /*0010*/ 	.short	0x000d
        /*0012*/ 	.short	0x0048
        /*0014*/ 	.byte	0x00, 0xf4, 0x21, 0x00


	//----- nvinfo : EIATTR_KPARAM_INFO
	.align		4
.L_9:
        /*0018*/ 	.byte	0x04, 0x17
        /*001a*/ 	.short	(.L_11 - .L_10)
.L_10:
        /*001c*/ 	.word	0x00000000
        /*0020*/ 	.short	0x000c
        /*0022*/ 	.short	0x0040
        /*0024*/ 	.byte	0x00, 0xf4, 0x21, 0x00


	//----- nvinfo : EIATTR_KPARAM_INFO
	.align		4
.L_11:
        /*0028*/ 	.byte	0x04, 0x17
        /*002a*/ 	.short	(.L_13 - .L_12)
.L_12:
        /*002c*/ 	.word	0x00000000
        /*0030*/ 	.short	0x000b
        /*0032*/ 	.short	0x0038
        /*0034*/ 	.byte	0x00, 0xf0, 0x11, 0x00


	//----- nvinfo : EIATTR_KPARAM_INFO
	.align		4
.L_13:
        /*0038*/ 	.byte	0x04, 0x17
        /*003a*/ 	.short	(.L_15 - .L_14)
.L_14:
        /*003c*/ 	.word	0x00000000
        /*0040*/ 	.short	0x000a
        /*0042*/ 	.short	0x0034
        /*0044*/ 	.byte	0x00, 0xf0, 0x11, 0x00


	//----- nvinfo : EIATTR_KPARAM_INFO
	.align		4
.L_15:
        /*0048*/ 	.byte	0x04, 0x17
        /*004a*/ 	.short	(.L_17 - .L_16)
.L_16:
        /*004c*/ 	.word	0x00000000
        /*0050*/ 	.short	0x0009
        /*0052*/ 	.short	0x0030
        /*0054*/ 	.byte	0x00, 0xf0, 0x11, 0x00


	//----- nvinfo : EIATTR_KPARAM_INFO
	.align		4
.L_17:
        /*0058*/ 	.byte	0x04, 0x17
        /*005a*/ 	.short	(.L_19 - .L_18)
.L_18:
        /*005c*/ 	.word	0x00000000
        /*0060*/ 	.short	0x0008
        /*0062*/ 	.short	0x002c
        /*0064*/ 	.byte	0x00, 0xf0, 0x11, 0x00


	//----- nvinfo : EIATTR_KPARAM_INFO
	.align		4
.L_19:
        /*0068*/ 	.byte	0x04, 0x17
        /*006a*/ 	.short	(.L_21 - .L_20)
.L_20:
        /*006c*/ 	.word	0x00000000
        /*0070*/ 	.short	0x0007
        /*0072*/ 	.short	0x0028
        /*0074*/ 	.byte	0x00, 0xf0, 0x11, 0x00


	//----- nvinfo : EIATTR_KPARAM_INFO
	.align		4
.L_21:
        /*0078*/ 	.byte	0x04, 0x17
        /*007a*/ 	.short	(.L_23 - .L_22)
.L_22:
        /*007c*/ 	.word	0x00000000
        /*0080*/ 	.short	0x0006
        /*0082*/ 	.short	0x0024
        /*0084*/ 	.byte	0x00, 0xf0, 0x11, 0x00


	//----- nvinfo : EIATTR_KPARAM_INFO
	.align		4
.L_23:
        /*0088*/ 	.byte	0x04, 0x17
        /*008a*/ 	.short	(.L_25 - .L_24)
.L_24:
        /*008c*/ 	.word	0x00000000
        /*0090*/ 	.short	0x0005
        /*0092*/ 	.short	0x0020
        /*0094*/ 	.byte	0x00, 0xf0, 0x11, 0x00


	//----- nvinfo : EIATTR_KPARAM_INFO
	.align		4
.L_25:
        /*0098*/ 	.byte	0x04, 0x17
        /*009a*/ 	.short	(.L_27 - .L_26)
.L_26:
        /*009c*/ 	.word	0x00000000
        /*00a0*/ 	.short	0x0004
        /*00a2*/ 	.short	0x001c
        /*00a4*/ 	.byte	0x00, 0xf0, 0x11, 0x00


	//----- nvinfo : EIATTR_KPARAM_INFO
	.align		4
.L_27:
        /*00a8*/ 	.byte	0x04, 0x17
        /*00aa*/ 	.short	(.L_29 - .L_28)
.L_28:
        /*00ac*/ 	.word	0x00000000
        /*00b0*/ 	.short	0x0003
        /*00b2*/ 	.short	0x0018
        /*00b4*/ 	.byte	0x00, 0xf0, 0x11, 0x00


	//----- nvinfo : EIATTR_KPARAM_INFO
	.align		4
.L_29:
        /*00b8*/ 	.byte	0x04, 0x17
        /*00ba*/ 	.short	(.L_31 - .L_30)
.L_30:
        /*00bc*/ 	.word	0x00000000
        /*00c0*/ 	.short	0x0002
        /*00c2*/ 	.short	0x0010
        /*00c4*/ 	.byte	0x00, 0xf4, 0x21, 0x00


	//----- nvinfo : EIATTR_KPARAM_INFO
	.align		4
.L_31:
        /*00c8*/ 	.byte	0x04, 0x17
        /*00ca*/ 	.short	(.L_33 - .L_32)
.L_32:
        /*00cc*/ 	.word	0x00000000
        /*00d0*/ 	.short	0x0001
        /*00d2*/ 	.short	0x0008
        /*00d4*/ 	.byte	0x00, 0xf4, 0x21, 0x00


	//----- nvinfo : EIATTR_KPARAM_INFO
	.align		4
.L_33:
        /*00d8*/ 	.byte	0x04, 0x17
        /*00da*/ 	.short	(.L_35 - .L_34)
.L_34:
        /*00dc*/ 	.word	0x00000000
        /*00e0*/ 	.short	0x0000
        /*00e2*/ 	.short	0x0000
        /*00e4*/ 	.byte	0x00, 0xf4, 0x21, 0x00


	//----- nvinfo : EIATTR_SPARSE_MMA_MASK
	.align		4
.L_35:
        /*00e8*/ 	.byte	0x03, 0x50
        /*00ea*/ 	.short	0x0000


	//----- nvinfo : EIATTR_MAXREG_COUNT
	.align		4
        /*00ec*/ 	.byte	0x03, 0x1b
        /*00ee*/ 	.short	0x0080


	//----- nvinfo : EIATTR_NUM_BARRIERS
	.align		4
        /*00f0*/ 	.byte	0x02, 0x4c
        /*00f2*/ 	.byte	0x01
	.zero		1


	//----- nvinfo : EIATTR_ANNOTATIONS
	.align		4
        /*00f4*/ 	.byte	0x04, 0x55
        /*00f6*/ 	.short	(.L_37 - .L_36)


	//   ....[0]....
.L_36:
        /*00f8*/ 	.word	0x00000001
        /*00fc*/ 	.byte	0xe0, 0x05, 0x00, 0x00, 0x01, 0x00, 0x00, 0x00, 0xf0, 0x05, 0x00, 0x00, 0x01, 0x00, 0x00, 0x00
        /* <DEDUP_REMOVED lines=199> */
        /*0d7c*/ 	.byte	0x60, 0x99, 0x00, 0x00


	//----- nvinfo : EIATTR_MERCURY_ISA_VERSION
	.align		4
.L_37:
        /*0d80*/ 	.byte	0x03, 0x5f
        /*0d82*/ 	.short	0x0101


	//----- nvinfo : EIATTR_EXIT_INSTR_OFFSETS
	.align		4
        /*0d84*/ 	.byte	0x04, 0x1c
        /*0d86*/ 	.short	(.L_39 - .L_38)


	//   ....[0]....
.L_38:
        /*0d88*/ 	.word	0x0000a880


	//   ....[1]....
        /*0d8c*/ 	.word	0x0000a8b0


	//----- nvinfo : EIATTR_REQNTID
	.align		4
.L_39:
        /*0d90*/ 	.byte	0x04, 0x10
        /*0d92*/ 	.short	(.L_41 - .L_40)
.L_40:
        /*0d94*/ 	.word	0x00000200
        /*0d98*/ 	.word	0x00000001
        /*0d9c*/ 	.word	0x00000001


	//----- nvinfo : EIATTR_CBANK_PARAM_SIZE
	.align		4
.L_41:
        /*0da0*/ 	.byte	0x03, 0x19
        /*0da2*/ 	.short	0x0050


	//----- nvinfo : EIATTR_PARAM_CBANK
	.align		4
        /*0da4*/ 	.byte	0x04, 0x0a
        /*0da6*/ 	.short	(.L_43 - .L_42)
	.align		4
.L_42:
        /*0da8*/ 	.word	index@(.nv.constant0.matmul_kernel)
        /*0dac*/ 	.short	0x0210
        /*0dae*/ 	.short	0x0050


	//----- nvinfo : EIATTR_SW_WAR
	.align		4
.L_43:
        /*0db0*/ 	.byte	0x04, 0x36
        /*0db2*/ 	.short	(.L_45 - .L_44)
.L_44:
        /*0db4*/ 	.word	0x00000008
.L_45:


//--------------------- .nv.callgraph             --------------------------
	.section	.nv.callgraph,"",@"SHT_CUDA_CALLGRAPH"
	.align	4
	.sectionentsize	8
	.align		4
        /*0000*/ 	.word	0x00000000
	.align		4
        /*0004*/ 	.word	0xffffffff
	.align		4
        /*0008*/ 	.word	0x00000000
	.align		4
        /*000c*/ 	.word	0xfffffffe
	.align		4
        /*0010*/ 	.word	0x00000000
	.align		4
        /*0014*/ 	.word	0xfffffffd
	.align		4
        /*0018*/ 	.word	0x00000000
	.align		4
        /*001c*/ 	.word	0xfffffffc


//--------------------- .text.matmul_kernel       --------------------------
	.section	.text.matmul_kernel,"ax",@progbits
	.align	128
        .global         matmul_kernel
        .type           matmul_kernel,@function
        .size           matmul_kernel,(.L_x_3 - matmul_kernel)
        .other          matmul_kernel,@"STO_CUDA_ENTRY STV_DEFAULT"
matmul_kernel:
.text.matmul_kernel:
[----:B------:R-:W0:Y:S08]  /*0000*/  LDC R1, c[0x0][0x28] ;  /* 0x00000a00ff017b82 */ /* 0x000e300000000800 */
[----:B------:R-:W1:Y:S01]  /*0010*/  LDC.64 R8, c[0x0][0x228] ;  /* 0x00008a00ff087b82 */ /* 0x000e620000000a00 */
[----:B------:R-:W2:Y:S01]  /*0020*/  S2R R5, SR_CTAID.X ;  /* 0x0000000000057919 */ /* 0x000ea20000002500 */
[----:B0-----:R-:W-:Y:S01]  /*0030*/  VIADD R1, R1, 0xfffffda0 ;  /* 0xfffffda001017836 */ /* 0x001fe20000000000 */
[----:B------:R-:W-:Y:S01]  /*0040*/  UMOV UR4, 0x400 ;  /* 0x0000040000047882 */ /* 0x000fe20000000000 */
[----:B------:R-:W-:Y:S01]  /*0050*/  ULDC.64 UR14, c[0x0][0x208] ;  /* 0x00008200000e7ab9 */ /* 0x000fe20000000a00 */
[----:B------:R-:W0:Y:S01]  /*0060*/  S2R R56, SR_TID.X ;  /* 0x0000000000387919 */ /* 0x000e220000002100 */
[----:B------:R-:W-:-:S02]  /*0070*/  CS2R R24, SRZ ;  /* 0x0000000000187805 */ /* 0x000fc4000001ff00 */
[----:B------:R-:W-:Y:S01]  /*0080*/  CS2R R26, SRZ ;  /* 0x00000000001a7805 */ /* 0x000fe2000001ff00 */
[----:B------:R-:W3:Y:S01]  /*0090*/  LDC R62, c[0x0][0x230] ;  /* 0x00008c00ff3e7b82 */ /* 0x000ee20000000800 */
[----:B------:R-:W-:Y:S02]  /*00a0*/  CS2R R20, SRZ ;  /* 0x0000000000147805 */ /* 0x000fe4000001ff00 */
[----:B------:R-:W-:Y:S02]  /*00b0*/  CS2R R22, SRZ ;  /* 0x0000000000167805 */ /* 0x000fe4000001ff00 */
[----:B------:R-:W-:Y:S02]  /*00c0*/  CS2R R16, SRZ ;  /* 0x0000000000107805 */ /* 0x000fe4000001ff00 */
[----:B------:R-:W-:Y:S01]  /*00d0*/  CS2R R18, SRZ ;  /* 0x0000000000127805 */ /* 0x000fe2000001ff00 */
[----:B------:R-:W4:Y:S01]  /*00e0*/  S2UR UR12, SR_CgaCtaId ;  /* 0x00000000000c79c3 */ /* 0x000f220000008800 */
[----:B-1----:R-:W-:-:S05]  /*00f0*/  VIADD R0, R9, 0xff ;  /* 0x000000ff09007836 */ /* 0x002fca0000000000 */
[----:B------:R-:W-:Y:S01]  /*0100*/  SHF.R.S32.HI R3, RZ, 0x1f, R0 ;  /* 0x0000001fff037819 */ /* 0x000fe20000011400 */
[----:B---3--:R-:W-:-:S03]  /*0110*/  VIADD R62, R62, 0x7f ;  /* 0x0000007f3e3e7836 */ /* 0x008fc60000000000 */
[----:B------:R-:W-:Y:S02]  /*0120*/  LEA.HI R3, R3, R0, RZ, 0x8 ;  /* 0x0000000003037211 */ /* 0x000fe400078f40ff */
[----:B--2---:R-:W-:Y:S02]  /*0130*/  IABS R10, R5 ;  /* 0x00000005000a7213 */ /* 0x004fe40000000000 */
[----:B------:R-:W-:Y:S02]  /*0140*/  SHF.R.S32.HI R3, RZ, 0x8, R3 ;  /* 0x00000008ff037819 */ /* 0x000fe40000011403 */
[----:B0-----:R-:W-:Y:S01]  /*0150*/  SHF.R.U32.HI R41, RZ, 0x6, R56 ;  /* 0x00000006ff297819 */ /* 0x001fe20000011638 */
[----:B----4-:R-:W-:Y:S01]  /*0160*/  ULEA UR12, UR12, UR4, 0x18 ;  /* 0x000000040c0c7291 */ /* 0x010fe2000f8ec03f */
[----:B------:R-:W-:Y:S01]  /*0170*/  LOP3.LUT R64, R56, 0x7f, RZ, 0xc0, !PT ;  /* 0x0000007f38407812 */ /* 0x000fe200078ec0ff */
[----:B------:R-:W-:Y:S01]  /*0180*/  IMAD.SHL.U32 R4, R3, 0x8, RZ ;  /* 0x0000000803047824 */ /* 0x000fe200078e00ff */
[----:B------:R-:W-:-:S04]  /*0190*/  SGXT.U32 R41, R41, 0x3 ;  /* 0x000000032929781a */ /* 0x000fc80000000000 */
[-C--:B------:R-:W-:Y:S02]  /*01a0*/  IABS R7, R4.reuse ;  /* 0x0000000400077213 */ /* 0x080fe40000000000 */
[----:B------:R-:W-:Y:S02]  /*01b0*/  IABS R12, R4 ;  /* 0x00000004000c7213 */ /* 0x000fe40000000000 */
[----:B------:R-:W0:Y:S08]  /*01c0*/  I2F.RP R0, R7 ;  /* 0x0000000700007306 */ /* 0x000e300000209400 */
[----:B0-----:R-:W0:Y:S02]  /*01d0*/  MUFU.RCP R0, R0 ;  /* 0x0000000000007308 */ /* 0x001e240000001000 */
[----:B0-----:R-:W-:-:S02]  /*01e0*/  VIADD R2, R0, 0xffffffe ;  /* 0x0ffffffe00027836 */ /* 0x001fc40000000000 */
[----:B------:R-:W-:-:S04]  /*01f0*/  IMAD.MOV R0, RZ, RZ, -R12 ;  /* 0x000000ffff007224 */ /* 0x000fc800078e0a0c */
[----:B------:R0:W1:Y:S02]  /*0200*/  F2I.FTZ.U32.TRUNC.NTZ R3, R2 ;  /* 0x0000000200037305 */ /* 0x000064000021f000 */
[----:B0-----:R-:W-:Y:S02]  /*0210*/  IMAD.MOV.U32 R2, RZ, RZ, RZ ;  /* 0x000000ffff027224 */ /* 0x001fe400078e00ff */
[----:B-1----:R-:W-:-:S04]  /*0220*/  IMAD.MOV R6, RZ, RZ, -R3 ;  /* 0x000000ffff067224 */ /* 0x002fc800078e0a03 */
[----:B------:R-:W-:Y:S02]  /*0230*/  IMAD R11, R6, R7, RZ ;  /* 0x00000007060b7224 */ /* 0x000fe400078e02ff */
[----:B------:R-:W-:Y:S02]  /*0240*/  IMAD.MOV.U32 R6, RZ, RZ, R10 ;  /* 0x000000ffff067224 */ /* 0x000fe400078e000a */
[----:B------:R-:W-:-:S06]  /*0250*/  IMAD.HI.U32 R3, R3, R11, R2 ;  /* 0x0000000b03037227 */ /* 0x000fcc00078e0002 */
[----:B------:R-:W-:-:S04]  /*0260*/  IMAD.HI.U32 R3, R3, R6, RZ ;  /* 0x0000000603037227 */ /* 0x000fc800078e00ff */
[----:B------:R-:W-:-:S05]  /*0270*/  IMAD R0, R3, R0, R6 ;  /* 0x0000000003007224 */ /* 0x000fca00078e0206 */
[----:B------:R-:W-:-:S13]  /*0280*/  ISETP.GT.U32.AND P1, PT, R7, R0, PT ;  /* 0x000000000700720c */ /* 0x000fda0003f24070 */
[----:B------:R-:W-:Y:S02]  /*0290*/  @!P1 IMAD.IADD R0, R0, 0x1, -R7 ;  /* 0x0000000100009824 */ /* 0x000fe400078e0a07 */
[----:B------:R-:W-:Y:S01]  /*02a0*/  @!P1 VIADD R3, R3, 0x1 ;  /* 0x0000000103039836 */ /* 0x000fe20000000000 */
[----:B------:R-:W-:Y:S02]  /*02b0*/  ISETP.NE.AND P1, PT, R4, RZ, PT ;  /* 0x000000ff0400720c */ /* 0x000fe40003f25270 */
[----:B------:R-:W-:Y:S02]  /*02c0*/  ISETP.GE.U32.AND P0, PT, R0, R7, PT ;  /* 0x000000070000720c */ /* 0x000fe40003f06070 */
[----:B------:R-:W-:-:S04]  /*02d0*/  LOP3.LUT R0, R5, R4, RZ, 0x3c, !PT ;  /* 0x0000000405007212 */ /* 0x000fc800078e3cff */
[----:B------:R-:W-:Y:S01]  /*02e0*/  ISETP.GE.AND P2, PT, R0, RZ, PT ;  /* 0x000000ff0000720c */ /* 0x000fe20003f46270 */
[----:B------:R-:W-:-:S06]  /*02f0*/  VIADD R0, R8, 0x3f ;  /* 0x0000003f08007836 */ /* 0x000fcc0000000000 */
[----:B------:R-:W-:-:S05]  /*0300*/  @P0 IADD3 R3, R3, 0x1, RZ ;  /* 0x0000000103030810 */ /* 0x000fca0007ffe0ff */
[----:B------:R-:W-:Y:S01]  /*0310*/  IMAD.MOV.U32 R2, RZ, RZ, R3 ;  /* 0x000000ffff027224 */ /* 0x000fe200078e0003 */
[----:B------:R-:W-:-:S03]  /*0320*/  SHF.R.S32.HI R3, RZ, 0x1f, R0 ;  /* 0x0000001fff037819 */ /* 0x000fc60000011400 */
[----:B------:R-:W-:Y:S01]  /*0330*/  @!P2 IMAD.MOV R2, RZ, RZ, -R2 ;  /* 0x000000ffff02a224 */ /* 0x000fe200078e0a02 */
[----:B------:R-:W-:Y:S02]  /*0340*/  @!P1 LOP3.LUT R2, RZ, R4, RZ, 0x33, !PT ;  /* 0x00000004ff029212 */ /* 0x000fe400078e33ff */
[----:B------:R-:W-:-:S03]  /*0350*/  LEA.HI R3, R3, R0, RZ, 0x6 ;  /* 0x0000000003037211 */ /* 0x000fc600078f30ff */
[----:B------:R-:W-:Y:S02]  /*0360*/  IMAD.SHL.U32 R6, R2, 0x8, RZ ;  /* 0x0000000802067824 */ /* 0x000fe400078e00ff */
[----:B------:R-:W-:-:S03]  /*0370*/  IMAD.MOV R2, RZ, RZ, -R2 ;  /* 0x000000ffff027224 */ /* 0x000fc600078e0a02 */
[----:B------:R-:W-:Y:S01]  /*0380*/  LEA.HI.SX32 R3, R3, -R6, 0x1a ;  /* 0x8000000603037211 */ /* 0x000fe200078fd2ff */
[----:B------:R-:W-:-:S03]  /*0390*/  IMAD R4, R4, R2, R5 ;  /* 0x0000000204047224 */ /* 0x000fc600078e0205 */
[----:B------:R-:W-:Y:S02]  /*03a0*/  VIMNMX R13, R3, 0x8, PT ;  /* 0x00000008030d7848 */ /* 0x000fe40003fe0100 */
[----:B------:R-:W-:Y:S02]  /*03b0*/  IABS R11, R4 ;  /* 0x00000004000b7213 */ /* 0x000fe40000000000 */
[----:B------:R-:W-:-:S04]  /*03c0*/  IABS R7, R13 ;  /* 0x0000000d00077213 */ /* 0x000fc80000000000 */
[----:B------:R-:W0:Y:S08]  /*03d0*/  I2F.RP R0, R7 ;  /* 0x0000000700007306 */ /* 0x000e300000209400 */
[----:B0-----:R-:W0:Y:S02]  /*03e0*/  MUFU.RCP R0, R0 ;  /* 0x0000000000007308 */ /* 0x001e240000001000 */
[----:B0-----:R-:W-:-:S06]  /*03f0*/  VIADD R3, R0, 0xffffffe ;  /* 0x0ffffffe00037836 */ /* 0x001fcc0000000000 */
[----:B------:R-:W0:Y:S02]  /*0400*/  F2I.FTZ.U32.TRUNC.NTZ R3, R3 ;  /* 0x0000000300037305 */ /* 0x000e24000021f000 */
[----:B0-----:R-:W-:-:S04]  /*0410*/  IMAD.MOV R10, RZ, RZ, -R3 ;  /* 0x000000ffff0a7224 */ /* 0x001fc800078e0a03 */
[----:B------:R-:W-:Y:S01]  /*0420*/  IMAD.MOV.U32 R2, RZ, RZ, R10 ;  /* 0x000000ffff027224 */ /* 0x000fe200078e000a */
[----:B------:R-:W-:-:S03]  /*0430*/  IABS R10, R13 ;  /* 0x0000000d000a7213 */ /* 0x000fc60000000000 */
[----:B------:R-:W-:Y:S02]  /*0440*/  IMAD R5, R2, R7, RZ ;  /* 0x0000000702057224 */ /* 0x000fe400078e02ff */
[----:B------:R-:W-:Y:S02]  /*0450*/  IMAD.MOV.U32 R2, RZ, RZ, RZ ;  /* 0x000000ffff027224 */ /* 0x000fe400078e00ff */
[----:B------:R-:W-:Y:S01]  /*0460*/  IMAD.MOV R0, RZ, RZ, -R10 ;  /* 0x000000ffff007224 */ /* 0x000fe200078e0a0a */
[C---:B------:R-:W-:Y:S01]  /*0470*/  LOP3.LUT R10, R56.reuse, 0x180, RZ, 0xc0, !PT ;  /* 0x00000180380a7812 */ /* 0x040fe200078ec0ff */
[----:B------:R-:W-:Y:S01]  /*0480*/  IMAD.HI.U32 R2, R3, R5, R2 ;  /* 0x0000000503027227 */ /* 0x000fe200078e0002 */
[----:B------:R-:W-:-:S05]  /*0490*/  LOP3.LUT R3, R56, 0x3f, RZ, 0xc0, !PT ;  /* 0x0000003f38037812 */ /* 0x000fca00078ec0ff */
[----:B------:R-:W-:-:S04]  /*04a0*/  IMAD.HI.U32 R2, R2, R11, RZ ;  /* 0x0000000b02027227 */ /* 0x000fc800078e00ff */
[----:B------:R-:W-:-:S05]  /*04b0*/  IMAD R0, R2, R0, R11 ;  /* 0x0000000002007224 */ /* 0x000fca00078e020b */
[----:B------:R-:W-:-:S13]  /*04c0*/  ISETP.GT.U32.AND P1, PT, R7, R0, PT ;  /* 0x000000000700720c */ /* 0x000fda0003f24070 */
[-C--:B------:R-:W-:Y:S01]  /*04d0*/  @!P1 IADD3 R0, R0, -R7.reuse, RZ ;  /* 0x8000000700009210 */ /* 0x080fe20007ffe0ff */
[----:B------:R-:W-:Y:S01]  /*04e0*/  @!P1 VIADD R2, R2, 0x1 ;  /* 0x0000000102029836 */ /* 0x000fe20000000000 */
[----:B------:R-:W-:Y:S02]  /*04f0*/  ISETP.NE.AND P1, PT, R13, RZ, PT ;  /* 0x000000ff0d00720c */ /* 0x000fe40003f25270 */
[----:B------:R-:W-:Y:S02]  /*0500*/  ISETP.GE.U32.AND P0, PT, R0, R7, PT ;  /* 0x000000070000720c */ /* 0x000fe40003f06070 */
[----:B------:R-:W-:-:S04]  /*0510*/  LOP3.LUT R0, R4, R13, RZ, 0x3c, !PT ;  /* 0x0000000d04007212 */ /* 0x000fc800078e3cff */
[----:B------:R-:W-:-:S07]  /*0520*/  ISETP.GE.AND P2, PT, R0, RZ, PT ;  /* 0x000000ff0000720c */ /* 0x000fce0003f46270 */
[----:B------:R-:W-:Y:S01]  /*0530*/  @P0 VIADD R2, R2, 0x1 ;  /* 0x0000000102020836 */ /* 0x000fe20000000000 */
[----:B------:R-:W-:-:S05]  /*0540*/  ISETP.GE.AND P0, PT, R62, 0x80, PT ;  /* 0x000000803e00780c */ /* 0x000fca0003f06270 */
[----:B------:R-:W-:Y:S01]  /*0550*/  @!P2 IMAD.MOV R2, RZ, RZ, -R2 ;  /* 0x000000ffff02a224 */ /* 0x000fe200078e0a02 */
[----:B------:R-:W-:-:S05]  /*0560*/  @!P1 LOP3.LUT R2, RZ, R13, RZ, 0x33, !PT ;  /* 0x0000000dff029212 */ /* 0x000fca00078e33ff */
[----:B------:R-:W-:Y:S02]  /*0570*/  IMAD.MOV R0, RZ, RZ, -R2 ;  /* 0x000000ffff007224 */ /* 0x000fe400078e0a02 */
[----:B------:R-:W-:Y:S02]  /*0580*/  IMAD.SHL.U32 R15, R2, 0x100, RZ ;  /* 0x00000100020f7824 */ /* 0x000fe400078e00ff */
[----:B------:R-:W-:Y:S01]  /*0590*/  IMAD R0, R13, R0, R4 ;  /* 0x000000000d007224 */ /* 0x000fe200078e0204 */
[----:B------:R-:W-:-:S03]  /*05a0*/  CS2R R4, SRZ ;  /* 0x0000000000047805 */ /* 0x000fc6000001ff00 */
[----:B------:R-:W-:Y:S01]  /*05b0*/  IMAD.IADD R0, R6, 0x1, R0 ;  /* 0x0000000106007824 */ /* 0x000fe200078e0200 */
[----:B------:R-:W-:-:S03]  /*05c0*/  CS2R R6, SRZ ;  /* 0x0000000000067805 */ /* 0x000fc6000001ff00 */
[----:B------:R-:W-:-:S05]  /*05d0*/  IMAD R14, R0, 0x40, R3 ;  /* 0x00000040000e7824 */ /* 0x000fca00078e0203 */
[----:B------:R0:W-:Y:S04]  /*05e0*/  STL [R1+0x164], R14 ;  /* 0x0001640e01007387 */ /* 0x0001e80000100800 */
[----:B------:R0:W-:Y:S01]  /*05f0*/  STL [R1+0x144], R15 ;  /* 0x0001440f01007387 */ /* 0x0001e20000100800 */
[----:B------:R-:W-:Y:S05]  /*0600*/  @!P0 BRA `(.L_x_0) ;  /* 0x0000009000c48947 */ /* 0x000fea0003800000 */
[----:B------:R-:W-:Y:S01]  /*0610*/  IABS R12, R8 ;  /* 0x00000008000c7213 */ /* 0x000fe20000000000 */
[----:B------:R-:W-:Y:S01]  /*0620*/  UIADD3 UR5, UR12, 0x10000, URZ ;  /* 0x000100000c057890 */ /* 0x000fe2000fffe03f */
[----:B------:R-:W-:Y:S01]  /*0630*/  IABS R0, R9 ;  /* 0x0000000900007213 */ /* 0x000fe20000000000 */
[----:B------:R-:W-:Y:S01]  /*0640*/  ULDC UR4, c[0x0][0x234] ;  /* 0x00008d0000047ab9 */ /* 0x000fe20000000800 */
[----:B------:R-:W1:Y:S01]  /*0650*/  I2F.RP R7, R12 ;  /* 0x0000000c00077306 */ /* 0x000e620000209400 */
[----:B------:R-:W-:Y:S01]  /*0660*/  IABS R79, R14 ;  /* 0x0000000e004f7213 */ /* 0x000fe20000000000 */
[----:B------:R-:W-:Y:S01]  /*0670*/  USHF.R.U32.HI UR5, URZ, 0x4, UR5 ;  /* 0x000000043f057899 */ /* 0x000fe20008011605 */
[----:B------:R-:W-:Y:S01]  /*0680*/  ULDC.64 UR6, c[0x0][0x210] ;  /* 0x0000840000067ab9 */ /* 0x000fe20000000a00 */
[----:B------:R-:W-:Y:S02]  /*0690*/  ULDC UR40, c[0x0][0x230] ;  /* 0x00008c0000287ab9 */ /* 0x000fe40000000800 */
[----:B------:R-:W-:-:S02]  /*06a0*/  USGXT.U32 UR13, UR5, 0xe ;  /* 0x0000000e050d789a */ /* 0x000fc40008000000 */
[----:B------:R-:W2:Y:S02]  /*06b0*/  I2F.RP R6, R0 ;  /* 0x0000000000067306 */ /* 0x000ea40000209400 */
[----:B------:R-:W-:-:S06]  /*06c0*/  UIADD3 UR8, UP0, UR13, 0x80, URZ ;  /* 0x000000800d087890 */ /* 0x000fcc000ff1e03f */
[----:B-1----:R-:W1:Y:S08]  /*06d0*/  MUFU.RCP R7, R7 ;  /* 0x0000000700077308 */ /* 0x002e700000001000 */
[----:B--2---:R-:W2:Y:S01]  /*06e0*/  MUFU.RCP R6, R6 ;  /* 0x0000000600067308 */ /* 0x004ea20000001000 */
[----:B-1----:R-:W-:-:S07]  /*06f0*/  VIADD R2, R7, 0xffffffe ;  /* 0x0ffffffe07027836 */ /* 0x002fce0000000000 */
[----:B------:R1:W3:Y:S01]  /*0700*/  F2I.FTZ.U32.TRUNC.NTZ R3, R2 ;  /* 0x0000000200037305 */ /* 0x0002e2000021f000 */
[----:B--2---:R-:W-:-:S07]  /*0710*/  VIADD R4, R6, 0xffffffe ;  /* 0x0ffffffe06047836 */ /* 0x004fce0000000000 */
[----:B------:R-:W2:Y:S01]  /*0720*/  F2I.FTZ.U32.TRUNC.NTZ R5, R4 ;  /* 0x0000000400057305 */ /* 0x000ea2000021f000 */
[----:B-1----:R-:W-:Y:S01]  /*0730*/  IMAD.MOV.U32 R2, RZ, RZ, RZ ;  /* 0x000000ffff027224 */ /* 0x002fe200078e00ff */
[----:B---3--:R-:W-:-:S05]  /*0740*/  IADD3 R11, RZ, -R3, RZ ;  /* 0x80000003ff0b7210 */ /* 0x008fca0007ffe0ff */
[----:B------:R-:W-:Y:S02]  /*0750*/  IMAD R11, R11, R12, RZ ;  /* 0x0000000c0b0b7224 */ /* 0x000fe400078e02ff */
[----:B--2---:R-:W-:Y:S02]  /*0760*/  IMAD.MOV R7, RZ, RZ, -R5 ;  /* 0x000000ffff077224 */ /* 0x004fe400078e0a05 */
[----:B------:R-:W-:Y:S01]  /*0770*/  IMAD.HI.U32 R3, R3, R11, R2 ;  /* 0x0000000b03037227 */ /* 0x000fe200078e0002 */
[----:B------:R-:W-:-:S04]  /*0780*/  LEA.HI R2, R10, R15, RZ, 0x19 ;  /* 0x0000000f0a027211 */ /* 0x000fc800078fc8ff */
[C---:B------:R-:W-:Y:S01]  /*0790*/  IADD3 R13, R2.reuse, 0xf0, RZ ;  /* 0x000000f0020d7810 */ /* 0x040fe20007ffe0ff */
[----:B------:R-:W-:Y:S01]  /*07a0*/  IMAD.HI.U32 R3, R3, R79, RZ ;  /* 0x0000004f03037227 */ /* 0x000fe200078e00ff */
[C---:B------:R-:W-:Y:S02]  /*07b0*/  IADD3 R16, R2.reuse, 0x6c, RZ ;  /* 0x0000006c02107810 */ /* 0x040fe40007ffe0ff */
[C---:B------:R-:W-:Y:S01]  /*07c0*/  IADD3 R22, R2.reuse, 0x20, RZ ;  /* 0x0000002002167810 */ /* 0x040fe20007ffe0ff */
[----:B------:R-:W-:Y:S01]  /*07d0*/  IMAD.MOV R4, RZ, RZ, -R3 ;  /* 0x000000ffff047224 */ /* 0x000fe200078e0a03 */
[----:B------:R-:W-:Y:S01]  /*07e0*/  IABS R17, R16 ;  /* 0x0000001000117213 */ /* 0x000fe20000000000 */
[----:B------:R-:W-:Y:S01]  /*07f0*/  VIADD R6, R2, 0xfc ;  /* 0x000000fc02067836 */ /* 0x000fe20000000000 */
[----:B------:R-:W-:Y:S01]  /*0800*/  IABS R19, R22 ;  /* 0x0000001600137213 */ /* 0x000fe20000000000 */
[C---:B------:R-:W-:Y:S02]  /*0810*/  IMAD R79, R12.reuse, R4, R79 ;  /* 0x000000040c4f7224 */ /* 0x040fe400078e024f */
[----:B------:R-:W-:Y:S01]  /*0820*/  IMAD R3, R7, R0, RZ ;  /* 0x0000000007037224 */ /* 0x000fe200078e02ff */
[----:B------:R-:W-:Y:S01]  /*0830*/  IABS R67, R6 ;  /* 0x0000000600437213 */ /* 0x000fe20000000000 */
[----:B------:R-:W-:Y:S01]  /*0840*/  IMAD.MOV.U32 R4, RZ, RZ, RZ ;  /* 0x000000ffff047224 */ /* 0x000fe200078e00ff */
[----:B------:R-:W-:Y:S01]  /*0850*/  ISETP.GT.U32.AND P0, PT, R12, R79, PT ;  /* 0x0000004f0c00720c */ /* 0x000fe20003f04070 */
[----:B------:R-:W-:Y:S01]  /*0860*/  VIADD R10, R2, 0xf8 ;  /* 0x000000f8020a7836 */ /* 0x000fe20000000000 */
[----:B------:R-:W-:Y:S01]  /*0870*/  ISETP.GE.AND P4, PT, R6, RZ, PT ;  /* 0x000000ff0600720c */ /* 0x000fe20003f86270 */
[----:B------:R-:W-:-:S03]  /*0880*/  IMAD.HI.U32 R4, R5, R3, R4 ;  /* 0x0000000305047227 */ /* 0x000fc600078e0004 */
[----:B------:R-:W-:Y:S01]  /*0890*/  IABS R55, R10 ;  /* 0x0000000a00377213 */ /* 0x000fe20000000000 */
[----:B------:R-:W-:Y:S02]  /*08a0*/  VIADD R11, R2, 0xf4 ;  /* 0x000000f4020b7836 */ /* 0x000fe40000000000 */
[----:B------:R-:W-:-:S03]  /*08b0*/  IMAD.HI.U32 R3, R4, R67, RZ ;  /* 0x0000004304037227 */ /* 0x000fc600078e00ff */
[----:B------:R-:W-:Y:S01]  /*08c0*/  IABS R7, R11 ;  /* 0x0000000b00077213 */ /* 0x000fe20000000000 */
[----:B------:R-:W-:Y:S02]  /*08d0*/  IMAD.MOV R3, RZ, RZ, -R3 ;  /* 0x000000ffff037224 */ /* 0x000fe400078e0a03 */
[----:B------:R-:W-:-:S04]  /*08e0*/  IMAD.HI.U32 R5, R4, R55, RZ ;  /* 0x0000003704057227 */ /* 0x000fc800078e00ff */
[----:B------:R-:W-:Y:S02]  /*08f0*/  IMAD R67, R0, R3, R67 ;  /* 0x0000000300437224 */ /* 0x000fe400078e0243 */
[----:B------:R-:W-:Y:S02]  /*0900*/  IMAD.MOV R5, RZ, RZ, -R5 ;  /* 0x000000ffff057224 */ /* 0x000fe400078e0a05 */
[----:B------:R-:W-:Y:S01]  /*0910*/  IMAD.HI.U32 R3, R4, R7, RZ ;  /* 0x0000000704037227 */ /* 0x000fe200078e00ff */
[----:B------:R-:W-:-:S03]  /*0920*/  ISETP.GT.U32.AND P1, PT, R0, R67, PT ;  /* 0x000000430000720c */ /* 0x000fc60003f24070 */
[----:B------:R-:W-:Y:S01]  /*0930*/  IMAD R55, R0, R5, R55 ;  /* 0x0000000500377224 */ /* 0x000fe200078e0237 */
[----:B------:R-:W-:Y:S01]  /*0940*/  IABS R5, R13 ;  /* 0x0000000d00057213 */ /* 0x000fe20000000000 */
[----:B------:R-:W-:Y:S02]  /*0950*/  IMAD.MOV R3, RZ, RZ, -R3 ;  /* 0x000000ffff037224 */ /* 0x000fe400078e0a03 */
[----:B------:R-:W-:Y:S01]  /*0960*/  @!P0 IMAD.IADD R79, R79, 0x1, -R12 ;  /* 0x000000014f4f8824 */ /* 0x000fe200078e0a0c */
[----:B------:R-:W-:Y:S01]  /*0970*/  ISETP.GE.AND P0, PT, R14, RZ, PT ;  /* 0x000000ff0e00720c */ /* 0x000fe20003f06270 */
[C---:B------:R-:W-:Y:S01]  /*0980*/  IMAD R3, R0.reuse, R3, R7 ;  /* 0x0000000300037224 */ /* 0x040fe200078e0207 */
[----:B------:R-:W-:Y:S01]  /*0990*/  ISETP.GT.U32.AND P2, PT, R0, R55, PT ;  /* 0x000000370000720c */ /* 0x000fe20003f44070 */
[----:B------:R-:W-:Y:S01]  /*09a0*/  IMAD.MOV.U32 R7, RZ, RZ, R5 ;  /* 0x000000ffff077224 */ /* 0x000fe200078e0005 */
[----:B------:R-:W-:Y:S01]  /*09b0*/  ISETP.GT.U32.AND P3, PT, R12, R79, PT ;  /* 0x0000004f0c00720c */ /* 0x000fe20003f64070 */
[----:B------:R-:W-:Y:S01]  /*09c0*/  @!P1 IMAD.IADD R67, R67, 0x1, -R0 ;  /* 0x0000000143439824 */ /* 0x000fe200078e0a00 */
[----:B------:R-:W-:Y:S01]  /*09d0*/  ISETP.GT.U32.AND P1, PT, R0, R3, PT ;  /* 0x000000030000720c */ /* 0x000fe20003f24070 */
[----:B------:R-:W-:-:S03]  /*09e0*/  IMAD.HI.U32 R5, R4, R7, RZ ;  /* 0x0000000704057227 */ /* 0x000fc600078e00ff */
[----:B------:R-:W-:Y:S01]  /*09f0*/  ISETP.GT.U32.AND P6, PT, R0, R67, PT ;  /* 0x000000430000720c */ /* 0x000fe20003fc4070 */
[----:B------:R-:W-:Y:S02]  /*0a00*/  IMAD.MOV R5, RZ, RZ, -R5 ;  /* 0x000000ffff057224 */ /* 0x000fe400078e0a05 */
[----:B------:R-:W-:Y:S02]  /*0a10*/  VIADD R6, R2, 0xec ;  /* 0x000000ec02067836 */ /* 0x000fe40000000000 */
[----:B------:R-:W-:Y:S02]  /*0a20*/  IMAD R7, R0, R5, R7 ;  /* 0x0000000500077224 */ /* 0x000fe400078e0207 */
[----:B------:R-:W-:Y:S01]  /*0a30*/  @!P3 IMAD.IADD R79, R79, 0x1, -R12 ;  /* 0x000000014f4fb824 */ /* 0x000fe200078e0a0c */
[----:B------:R-:W-:Y:S01]  /*0a40*/  IABS R69, R6 ;  /* 0x0000000600457213 */ /* 0x000fe20000000000 */
[--C-:B------:R-:W-:Y:S01]  /*0a50*/  @!P1 IMAD.IADD R3, R3, 0x1, -R0.reuse ;  /* 0x0000000103039824 */ /* 0x100fe200078e0a00 */
[----:B------:R-:W-:Y:S01]  /*0a60*/  ISETP.NE.AND P3, PT, R8, RZ, PT ;  /* 0x000000ff0800720c */ /* 0x000fe20003f65270 */
[----:B------:R-:W-:Y:S01]  /*0a70*/  @!P0 IMAD.MOV R79, RZ, RZ, -R79 ;  /* 0x000000ffff4f8224 */ /* 0x000fe200078e0a4f */
[----:B------:R-:W-:Y:S01]  /*0a80*/  ISETP.GE.AND P0, PT, R10, RZ, PT ;  /* 0x000000ff0a00720c */ /* 0x000fe20003f06270 */
[----:B------:R-:W-:Y:S01]  /*0a90*/  @!P6 IMAD.IADD R67, R67, 0x1, -R0 ;  /* 0x000000014343e824 */ /* 0x000fe200078e0a00 */
[----:B------:R-:W-:Y:S01]  /*0aa0*/  ISETP.GT.U32.AND P6, PT, R0, R7, PT ;  /* 0x000000070000720c */ /* 0x000fe20003fc4070 */
[----:B------:R-:W-:Y:S01]  /*0ab0*/  IMAD.HI.U32 R5, R4, R69, RZ ;  /* 0x0000004504057227 */ /* 0x000fe200078e00ff */
[----:B------:R-:W-:-:S03]  /*0ac0*/  ISETP.GT.U32.AND P1, PT, R0, R3, PT ;  /* 0x000000030000720c */ /* 0x000fc60003f24070 */
[C---:B------:R-:W-:Y:S01]  /*0ad0*/  VIADD R10, R2.reuse, 0xe8 ;  /* 0x000000e8020a7836 */ /* 0x040fe20000000000 */
[----:B------:R-:W-:Y:S01]  /*0ae0*/  IADD3 R5, -R5, RZ, RZ ;  /* 0x000000ff05057210 */ /* 0x000fe20007ffe1ff */
[--C-:B------:R-:W-:Y:S01]  /*0af0*/  @!P2 IMAD.IADD R55, R55, 0x1, -R0.reuse ;  /* 0x000000013737a824 */ /* 0x100fe200078e0a00 */
[----:B------:R-:W-:Y:S01]  /*0b00*/  ISETP.GE.AND P2, PT, R11, RZ, PT ;  /* 0x000000ff0b00720c */ /* 0x000fe20003f46270 */
[----:B------:R-:W-:Y:S01]  /*0b10*/  VIADD R11, R2, 0xe4 ;  /* 0x000000e4020b7836 */ /* 0x000fe20000000000 */
[----:B------:R-:W-:Y:S01]  /*0b20*/  IABS R71, R10 ;  /* 0x0000000a00477213 */ /* 0x000fe20000000000 */
[----:B------:R-:W-:Y:S01]  /*0b30*/  IMAD R69, R0, R5, R69 ;  /* 0x0000000500457224 */ /* 0x000fe200078e0245 */
[----:B------:R-:W-:Y:S01]  /*0b40*/  @!P3 LOP3.LUT R79, RZ, R8, RZ, 0x33, !PT ;  /* 0x00000008ff4fb212 */ /* 0x000fe200078e33ff */
[----:B------:R-:W-:Y:S01]  /*0b50*/  @!P6 IMAD.IADD R7, R7, 0x1, -R0 ;  /* 0x000000010707e824 */ /* 0x000fe200078e0a00 */
[----:B------:R-:W-:Y:S01]  /*0b60*/  ISETP.GE.AND P3, PT, R13, RZ, PT ;  /* 0x000000ff0d00720c */ /* 0x000fe20003f66270 */
[----:B------:R-:W-:Y:S01]  /*0b70*/  IMAD.HI.U32 R5, R4, R71, RZ ;  /* 0x0000004704057227 */ /* 0x000fe200078e00ff */
[----:B------:R-:W-:-:S02]  /*0b80*/  ISETP.GT.U32.AND P5, PT, R0, R55, PT ;  /* 0x000000370000720c */ /* 0x000fc40003fa4070 */
[C---:B------:R-:W-:Y:S01]  /*0b90*/  ISETP.GT.U32.AND P6, PT, R0.reuse, R7, PT ;  /* 0x000000070000720c */ /* 0x040fe20003fc4070 */
[----:B------:R-:W-:Y:S01]  /*0ba0*/  IMAD.MOV R5, RZ, RZ, -R5 ;  /* 0x000000ffff057224 */ /* 0x000fe200078e0a05 */
[----:B------:R-:W-:Y:S01]  /*0bb0*/  IABS R73, R11 ;  /* 0x0000000b00497213 */ /* 0x000fe20000000000 */
[----:B------:R-:W-:Y:S01]  /*0bc0*/  @!P1 IMAD.IADD R3, R3, 0x1, -R0 ;  /* 0x0000000103039824 */ /* 0x000fe200078e0a00 */
[C---:B------:R-:W-:Y:S01]  /*0bd0*/  ISETP.GT.U32.AND P1, PT, R0.reuse, R69, PT ;  /* 0x000000450000720c */ /* 0x040fe20003f24070 */
[----:B------:R-:W-:Y:S02]  /*0be0*/  IMAD R71, R0, R5, R71 ;  /* 0x0000000500477224 */ /* 0x000fe400078e0247 */
[C---:B------:R-:W-:Y:S02]  /*0bf0*/  VIADD R13, R2.reuse, 0xdc ;  /* 0x000000dc020d7836 */ /* 0x040fe40000000000 */
[----:B------:R-:W-:Y:S02]  /*0c00*/  VIADD R12, R2, 0xe0 ;  /* 0x000000e0020c7836 */ /* 0x000fe40000000000 */
[----:B------:R-:W-:Y:S01]  /*0c10*/  IMAD.HI.U32 R5, R4, R73, RZ ;  /* 0x0000004904057227 */ /* 0x000fe200078e00ff */
[----:B------:R-:W-:-:S02]  /*0c20*/  IABS R77, R13 ;  /* 0x0000000d004d7213 */ /* 0x000fc40000000000 */
[----:B------:R-:W-:Y:S01]  /*0c30*/  IABS R75, R12 ;  /* 0x0000000c004b7213 */ /* 0x000fe20000000000 */
[--C-:B------:R-:W-:Y:S01]  /*0c40*/  @!P6 IMAD.IADD R7, R7, 0x1, -R0.reuse ;  /* 0x000000010707e824 */ /* 0x100fe200078e0a00 */
[----:B------:R-:W-:Y:S01]  /*0c50*/  ISETP.GT.U32.AND P6, PT, R0, R71, PT ;  /* 0x000000470000720c */ /* 0x000fe20003fc4070 */
[----:B------:R-:W-:Y:S01]  /*0c60*/  @!P1 IMAD.IADD R69, R69, 0x1, -R0 ;  /* 0x0000000145459824 */ /* 0x000fe200078e0a00 */
[----:B------:R-:W-:Y:S01]  /*0c70*/  IADD3 R5, -R5, RZ, RZ ;  /* 0x000000ff05057210 */ /* 0x000fe20007ffe1ff */
[----:B------:R-:W-:Y:S01]  /*0c80*/  IMAD.HI.U32 R8, R4, R77, RZ ;  /* 0x0000004d04087227 */ /* 0x000fe200078e00ff */
[----:B------:R-:W-:-:S03]  /*0c90*/  ISETP.GE.AND P1, PT, R10, RZ, PT ;  /* 0x000000ff0a00720c */ /* 0x000fc60003f26270 */
[----:B------:R-:W-:Y:S02]  /*0ca0*/  IMAD.MOV R8, RZ, RZ, -R8 ;  /* 0x000000ffff087224 */ /* 0x000fe400078e0a08 */
[--C-:B------:R-:W-:Y:S01]  /*0cb0*/  @!P5 IMAD.IADD R55, R55, 0x1, -R0.reuse ;  /* 0x000000013737d824 */ /* 0x100fe200078e0a00 */
[----:B------:R-:W-:Y:S01]  /*0cc0*/  ISETP.GE.AND P5, PT, R6, RZ, PT ;  /* 0x000000ff0600720c */ /* 0x000fe20003fa6270 */
[C---:B------:R-:W-:Y:S02]  /*0cd0*/  IMAD R77, R0.reuse, R8, R77 ;  /* 0x00000008004d7224 */ /* 0x040fe400078e024d */
[----:B------:R-:W-:Y:S01]  /*0ce0*/  @!P6 IMAD.IADD R71, R71, 0x1, -R0 ;  /* 0x000000014747e824 */ /* 0x000fe200078e0a00 */
[----:B------:R-:W-:Y:S01]  /*0cf0*/  ISETP.GT.U32.AND P6, PT, R0, R69, PT ;  /* 0x000000450000720c */ /* 0x000fe20003fc4070 */
[----:B0-----:R-:W-:Y:S02]  /*0d00*/  VIADD R14, R2, 0xd8 ;  /* 0x000000d8020e7836 */ /* 0x001fe40000000000 */
[----:B------:R-:W-:-:S03]  /*0d10*/  IMAD.HI.U32 R6, R4, R75, RZ ;  /* 0x0000004b04067227 */ /* 0x000fc600078e00ff */
[----:B------:R-:W-:Y:S01]  /*0d20*/  IABS R81, R14 ;  /* 0x0000000e00517213 */ /* 0x000fe20000000000 */
[----:B------:R-:W-:Y:S02]  /*0d30*/  IMAD.MOV R6, RZ, RZ, -R6 ;  /* 0x000000ffff067224 */ /* 0x000fe400078e0a06 */
[C---:B------:R-:W-:Y:S02]  /*0d40*/  IMAD R73, R0.reuse, R5, R73 ;  /* 0x0000000500497224 */ /* 0x040fe400078e0249 */
[C---:B------:R-:W-:Y:S02]  /*0d50*/  IMAD R75, R0.reuse, R6, R75 ;  /* 0x00000006004b7224 */ /* 0x040fe400078e024b */
[----:B------:R-:W-:Y:S01]  /*0d60*/  @!P6 IADD3 R69, R69, -R0, RZ ;  /* 0x800000004545e210 */ /* 0x000fe20007ffe0ff */
[----:B------:R-:W-:Y:S01]  /*0d70*/  @!P0 IMAD.MOV R55, RZ, RZ, -R55 ;  /* 0x000000ffff378224 */ /* 0x000fe200078e0a37 */
[----:B------:R-:W-:Y:S01]  /*0d80*/  ISETP.GT.U32.AND P6, PT, R0, R77, PT ;  /* 0x0000004d0000720c */ /* 0x000fe20003fc4070 */
[----:B------:R-:W-:Y:S01]  /*0d90*/  VIADD R6, R2, 0xd4 ;  /* 0x000000d402067836 */ /* 0x000fe20000000000 */
[C---:B------:R-:W-:Y:S01]  /*0da0*/  ISETP.GT.U32.AND P0, PT, R0.reuse, R71, PT ;  /* 0x000000470000720c */ /* 0x040fe20003f04070 */
[----:B------:R-:W-:Y:S01]  /*0db0*/  @!P4 IMAD.MOV R67, RZ, RZ, -R67 ;  /* 0x000000ffff43c224 */ /* 0x000fe200078e0a43 */
[----:B------:R-:W-:Y:S01]  /*0dc0*/  ISETP.GT.U32.AND P4, PT, R0, R73, PT ;  /* 0x000000490000720c */ /* 0x000fe20003f84070 */
[----:B------:R-:W-:Y:S01]  /*0dd0*/  IMAD.HI.U32 R5, R4, R81, RZ ;  /* 0x0000005104057227 */ /* 0x000fe200078e00ff */
[----:B------:R-:W-:-:S03]  /*0de0*/  IABS R83, R6 ;  /* 0x0000000600537213 */ /* 0x000fc60000000000 */
[----:B------:R-:W-:Y:S01]  /*0df0*/  @!P2 IMAD.MOV R3, RZ, RZ, -R3 ;  /* 0x000000ffff03a224 */ /* 0x000fe200078e0a03 */
[C---:B------:R-:W-:Y:S01]  /*0e00*/  ISETP.GT.U32.AND P2, PT, R0.reuse, R75, PT ;  /* 0x0000004b0000720c */ /* 0x040fe20003f44070 */
[----:B------:R-:W-:Y:S02]  /*0e10*/  IMAD.MOV R5, RZ, RZ, -R5 ;  /* 0x000000ffff057224 */ /* 0x000fe400078e0a05 */
[----:B------:R-:W-:Y:S02]  /*0e20*/  @!P6 IMAD.IADD R77, R77, 0x1, -R0 ;  /* 0x000000014d4de824 */ /* 0x000fe400078e0a00 */
[----:B------:R-:W-:Y:S02]  /*0e30*/  IMAD R81, R0, R5, R81 ;  /* 0x0000000500517224 */ /* 0x000fe400078e0251 */
[----:B------:R-:W-:Y:S01]  /*0e40*/  IMAD.HI.U32 R5, R4, R83, RZ ;  /* 0x0000005304057227 */ /* 0x000fe200078e00ff */
[----:B------:R-:W-:-:S03]  /*0e50*/  ISETP.GT.U32.AND P6, PT, R0, R77, PT ;  /* 0x0000004d0000720c */ /* 0x000fc60003fc4070 */
[--C-:B------:R-:W-:Y:S01]  /*0e60*/  @!P0 IMAD.IADD R71, R71, 0x1, -R0.reuse ;  /* 0x0000000147478824 */ /* 0x100fe200078e0a00 */
[----:B------:R-:W-:Y:S01]  /*0e70*/  ISETP.GE.AND P0, PT, R12, RZ, PT ;  /* 0x000000ff0c00720c */ /* 0x000fe20003f06270 */
[----:B------:R-:W-:Y:S02]  /*0e80*/  IMAD.MOV R5, RZ, RZ, -R5 ;  /* 0x000000ffff057224 */ /* 0x000fe400078e0a05 */
[--C-:B------:R-:W-:Y:S01]  /*0e90*/  @!P4 IMAD.IADD R73, R73, 0x1, -R0.reuse ;  /* 0x000000014949c824 */ /* 0x100fe200078e0a00 */
[----:B------:R-:W-:Y:S01]  /*0ea0*/  ISETP.GE.AND P4, PT, R13, RZ, PT ;  /* 0x000000ff0d00720c */ /* 0x000fe20003f86270 */
[----:B------:R-:W-:Y:S02]  /*0eb0*/  VIADD R8, R2, 0xd0 ;  /* 0x000000d002087836 */ /* 0x000fe40000000000 */
[----:B------:R-:W-:Y:S01]  /*0ec0*/  @!P1 IMAD.MOV R71, RZ, RZ, -R71 ;  /* 0x000000ffff479224 */ /* 0x000fe200078e0a47 */
[C---:B------:R-:W-:Y:S01]  /*0ed0*/  ISETP.GT.U32.AND P1, PT, R0.reuse, R81, PT ;  /* 0x000000510000720c */ /* 0x040fe20003f24070 */
[C---:B------:R-:W-:Y:S01]  /*0ee0*/  IMAD R83, R0.reuse, R5, R83 ;  /* 0x0000000500537224 */ /* 0x040fe200078e0253 */
[----:B------:R-:W-:Y:S01]  /*0ef0*/  IABS R85, R8 ;  /* 0x0000000800557213 */ /* 0x000fe20000000000 */
[--C-:B------:R-:W-:Y:S01]  /*0f00*/  @!P2 IMAD.IADD R75, R75, 0x1, -R0.reuse ;  /* 0x000000014b4ba824 */ /* 0x100fe200078e0a00 */
[C---:B------:R-:W-:Y:S01]  /*0f10*/  ISETP.GT.U32.AND P2, PT, R0.reuse, R73, PT ;  /* 0x000000490000720c */ /* 0x040fe20003f44070 */
[----:B------:R-:W-:Y:S01]  /*0f20*/  @!P6 IMAD.IADD R77, R77, 0x1, -R0 ;  /* 0x000000014d4de824 */ /* 0x000fe200078e0a00 */
[C---:B------:R-:W-:Y:S01]  /*0f30*/  ISETP.GT.U32.AND P6, PT, R0.reuse, R83, PT ;  /* 0x000000530000720c */ /* 0x040fe20003fc4070 */
[----:B------:R-:W-:Y:S01]  /*0f40*/  @!P3 IMAD.MOV R7, RZ, RZ, -R7 ;  /* 0x000000ffff07b224 */ /* 0x000fe200078e0a07 */
[----:B------:R-:W-:Y:S01]  /*0f50*/  ISETP.GE.AND P3, PT, R11, RZ, PT ;  /* 0x000000ff0b00720c */ /* 0x000fe20003f66270 */
[----:B------:R-:W-:Y:S01]  /*0f60*/  @!P5 IMAD.MOV R69, RZ, RZ, -R69 ;  /* 0x000000ffff45d224 */ /* 0x000fe200078e0a45 */
[----:B------:R-:W-:Y:S01]  /*0f70*/  ISETP.GT.U32.AND P5, PT, R0, R75, PT ;  /* 0x0000004b0000720c */ /* 0x000fe20003fa4070 */
[----:B------:R-:W-:-:S04]  /*0f80*/  IMAD.HI.U32 R5, R4, R85, RZ ;  /* 0x0000005504057227 */ /* 0x000fc800078e00ff */
[----:B------:R-:W-:Y:S02]  /*0f90*/  IMAD.MOV R5, RZ, RZ, -R5 ;  /* 0x000000ffff057224 */ /* 0x000fe400078e0a05 */
[----:B------:R-:W-:Y:S02]  /*0fa0*/  VIADD R10, R2, 0xcc ;  /* 0x000000cc020a7836 */ /* 0x000fe40000000000 */
[--C-:B------:R-:W-:Y:S01]  /*0fb0*/  @!P1 IMAD.IADD R81, R81, 0x1, -R0.reuse ;  /* 0x0000000151519824 */ /* 0x100fe200078e0a00 */
[----:B------:R-:W-:Y:S01]  /*0fc0*/  ISETP.GE.AND P1, PT, R8, RZ, PT ;  /* 0x000000ff0800720c */ /* 0x000fe20003f26270 */
[--C-:B------:R-:W-:Y:S01]  /*0fd0*/  @!P2 IMAD.IADD R73, R73, 0x1, -R0.reuse ;  /* 0x000000014949a824 */ /* 0x100fe200078e0a00 */
[----:B------:R-:W-:Y:S01]  /*0fe0*/  IABS R87, R10 ;  /* 0x0000000a00577213 */ /* 0x000fe20000000000 */
[C---:B------:R-:W-:Y:S01]  /*0ff0*/  IMAD R85, R0.reuse, R5, R85 ;  /* 0x0000000500557224 */ /* 0x040fe200078e0255 */
[----:B------:R-:W-:Y:S01]  /*1000*/  @!P5 IADD3 R75, R75, -R0, RZ ;  /* 0x800000004b4bd210 */ /* 0x000fe20007ffe0ff */
[----:B------:R-:W-:Y:S01]  /*1010*/  @!P6 IMAD.IADD R83, R83, 0x1, -R0 ;  /* 0x000000015353e824 */ /* 0x000fe200078e0a00 */
[C---:B------:R-:W-:Y:S01]  /*1020*/  ISETP.GT.U32.AND P6, PT, R0.reuse, R81, PT ;  /* 0x000000510000720c */ /* 0x040fe20003fc4070 */
[----:B------:R-:W-:Y:S01]  /*1030*/  @!P3 IMAD.MOV R73, RZ, RZ, -R73 ;  /* 0x000000ffff49b224 */ /* 0x000fe200078e0a49 */
[----:B------:R-:W-:Y:S01]  /*1040*/  ISETP.GT.U32.AND P3, PT, R0, R85, PT ;  /* 0x000000550000720c */ /* 0x000fe20003f64070 */
[----:B------:R-:W-:Y:S01]  /*1050*/  VIADD R8, R2, 0xc8 ;  /* 0x000000c802087836 */ /* 0x000fe20000000000 */
[----:B------:R-:W-:Y:S01]  /*1060*/  ISETP.GE.AND P2, PT, R14, RZ, PT ;  /* 0x000000ff0e00720c */ /* 0x000fe20003f46270 */
[----:B------:R-:W-:Y:S01]  /*1070*/  IMAD.HI.U32 R5, R4, R87, RZ ;  /* 0x0000005704057227 */ /* 0x000fe200078e00ff */
[----:B------:R-:W-:-:S02]  /*1080*/  ISETP.GE.AND P5, PT, R6, RZ, PT ;  /* 0x000000ff0600720c */ /* 0x000fc40003fa6270 */
[----:B------:R-:W-:Y:S01]  /*1090*/  IABS R89, R8 ;  /* 0x0000000800597213 */ /* 0x000fe20000000000 */
[----:B------:R-:W-:Y:S01]  /*10a0*/  @!P0 IMAD.MOV R75, RZ, RZ, -R75 ;  /* 0x000000ffff4b8224 */ /* 0x000fe200078e0a4b */
[----:B------:R-:W-:Y:S01]  /*10b0*/  ISETP.GT.U32.AND P0, PT, R0, R83, PT ;  /* 0x000000530000720c */ /* 0x000fe20003f04070 */
[----:B------:R-:W-:Y:S02]  /*10c0*/  IMAD.MOV R5, RZ, RZ, -R5 ;  /* 0x000000ffff057224 */ /* 0x000fe400078e0a05 */
[----:B------:R-:W-:Y:S01]  /*10d0*/  VIADD R11, R2, 0xc4 ;  /* 0x000000c4020b7836 */ /* 0x000fe20000000000 */
[----:B------:R-:W-:Y:S01]  /*10e0*/  @!P6 IADD3 R81, R81, -R0, RZ ;  /* 0x800000005151e210 */ /* 0x000fe20007ffe0ff */
[----:B------:R-:W-:Y:S02]  /*10f0*/  IMAD R87, R0, R5, R87 ;  /* 0x0000000500577224 */ /* 0x000fe400078e0257 */
[----:B------:R-:W-:Y:S01]  /*1100*/  IMAD.HI.U32 R5, R4, R89, RZ ;  /* 0x0000005904057227 */ /* 0x000fe200078e00ff */
[----:B------:R-:W-:-:S02]  /*1110*/  IABS R91, R11 ;  /* 0x0000000b005b7213 */ /* 0x000fc40000000000 */
[C---:B------:R-:W-:Y:S01]  /*1120*/  ISETP.GT.U32.AND P6, PT, R0.reuse, R87, PT ;  /* 0x000000570000720c */ /* 0x040fe20003fc4070 */
[----:B------:R-:W-:Y:S01]  /*1130*/  @!P3 IMAD.IADD R85, R85, 0x1, -R0 ;  /* 0x000000015555b824 */ /* 0x000fe200078e0a00 */
[----:B------:R-:W-:Y:S01]  /*1140*/  ISETP.GE.AND P3, PT, R11, RZ, PT ;  /* 0x000000ff0b00720c */ /* 0x000fe20003f66270 */
[----:B------:R-:W-:Y:S02]  /*1150*/  IMAD.MOV R5, RZ, RZ, -R5 ;  /* 0x000000ffff057224 */ /* 0x000fe400078e0a05 */
[----:B------:R-:W-:Y:S01]  /*1160*/  @!P2 IMAD.MOV R81, RZ, RZ, -R81 ;  /* 0x000000ffff51a224 */ /* 0x000fe200078e0a51 */
[----:B------:R-:W-:Y:S01]  /*1170*/  ISETP.GT.U32.AND P2, PT, R0, R85, PT ;  /* 0x000000550000720c */ /* 0x000fe20003f44070 */
[----:B------:R-:W-:-:S04]  /*1180*/  IMAD.HI.U32 R6, R4, R91, RZ ;  /* 0x0000005b04067227 */ /* 0x000fc800078e00ff */
[----:B------:R-:W-:Y:S01]  /*1190*/  @!P0 IMAD.IADD R83, R83, 0x1, -R0 ;  /* 0x0000000153538824 */ /* 0x000fe200078e0a00 */
[----:B------:R-:W-:Y:S01]  /*11a0*/  ISETP.GE.AND P0, PT, R8, RZ, PT ;  /* 0x000000ff0800720c */ /* 0x000fe20003f06270 */
[----:B------:R-:W-:Y:S02]  /*11b0*/  IMAD R89, R0, R5, R89 ;  /* 0x0000000500597224 */ /* 0x000fe400078e0259 */
[----:B------:R-:W-:Y:S01]  /*11c0*/  IMAD.MOV R6, RZ, RZ, -R6 ;  /* 0x000000ffff067224 */ /* 0x000fe200078e0a06 */
[----:B------:R-:W-:Y:S01]  /*11d0*/  @!P5 IADD3 R83, -R83, RZ, RZ ;  /* 0x000000ff5353d210 */ /* 0x000fe20007ffe1ff */
[----:B------:R-:W-:Y:S01]  /*11e0*/  VIADD R8, R2, 0xc0 ;  /* 0x000000c002087836 */ /* 0x000fe20000000000 */
[C---:B------:R-:W-:Y:S01]  /*11f0*/  ISETP.GT.U32.AND P5, PT, R0.reuse, R89, PT ;  /* 0x000000590000720c */ /* 0x040fe20003fa4070 */
[C---:B------:R-:W-:Y:S02]  /*1200*/  IMAD R91, R0.reuse, R6, R91 ;  /* 0x00000006005b7224 */ /* 0x040fe400078e025b */
[--C-:B------:R-:W-:Y:S01]  /*1210*/  @!P2 IMAD.IADD R85, R85, 0x1, -R0.reuse ;  /* 0x000000015555a824 */ /* 0x100fe200078e0a00 */
[----:B------:R-:W-:Y:S01]  /*1220*/  IABS R93, R8 ;  /* 0x00000008005d7213 */ /* 0x000fe20000000000 */
[----:B------:R-:W-:Y:S01]  /*1230*/  @!P4 IMAD.MOV R77, RZ, RZ, -R77 ;  /* 0x000000ffff4dc224 */ /* 0x000fe200078e0a4d */
[----:B------:R-:W-:Y:S01]  /*1240*/  ISETP.GT.U32.AND P2, PT, R0, R91, PT ;  /* 0x0000005b0000720c */ /* 0x000fe20003f44070 */
[----:B------:R-:W-:Y:S01]  /*1250*/  @!P6 IMAD.IADD R87, R87, 0x1, -R0 ;  /* 0x000000015757e824 */ /* 0x000fe200078e0a00 */
[----:B------:R-:W-:Y:S01]  /*1260*/  ISETP.GE.AND P4, PT, R10, RZ, PT ;  /* 0x000000ff0a00720c */ /* 0x000fe20003f86270 */
[----:B------:R-:W-:-:S02]  /*1270*/  VIADD R10, R2, 0xbc ;  /* 0x000000bc020a7836 */ /* 0x000fc40000000000 */
[----:B------:R-:W-:Y:S01]  /*1280*/  IMAD.HI.U32 R5, R4, R93, RZ ;  /* 0x0000005d04057227 */ /* 0x000fe200078e00ff */
[C---:B------:R-:W-:Y:S02]  /*1290*/  ISETP.GT.U32.AND P6, PT, R0.reuse, R87, PT ;  /* 0x000000570000720c */ /* 0x040fe40003fc4070 */
[----:B------:R-:W-:Y:S01]  /*12a0*/  IABS R95, R10 ;  /* 0x0000000a005f7213 */ /* 0x000fe20000000000 */
[----:B------:R-:W-:Y:S02]  /*12b0*/  @!P5 IMAD.IADD R89, R89, 0x1, -R0 ;  /* 0x000000015959d824 */ /* 0x000fe400078e0a00 */
[----:B------:R-:W-:Y:S02]  /*12c0*/  IMAD.MOV R5, RZ, RZ, -R5 ;  /* 0x000000ffff057224 */ /* 0x000fe400078e0a05 */
[----:B------:R-:W-:Y:S01]  /*12d0*/  @!P1 IMAD.MOV R85, RZ, RZ, -R85 ;  /* 0x000000ffff559224 */ /* 0x000fe200078e0a55 */
[C---:B------:R-:W-:Y:S01]  /*12e0*/  ISETP.GT.U32.AND P1, PT, R0.reuse, R89, PT ;  /* 0x000000590000720c */ /* 0x040fe20003f24070 */
[----:B------:R-:W-:-:S02]  /*12f0*/  IMAD R93, R0, R5, R93 ;  /* 0x00000005005d7224 */ /* 0x000fc400078e025d */
[----:B------:R-:W-:Y:S02]  /*1300*/  VIADD R12, R2, 0xb4 ;  /* 0x000000b4020c7836 */ /* 0x000fe40000000000 */
[----:B------:R-:W-:Y:S01]  /*1310*/  IMAD.HI.U32 R5, R4, R95, RZ ;  /* 0x0000005f04057227 */ /* 0x000fe200078e00ff */
[----:B------:R-:W-:Y:S02]  /*1320*/  ISETP.GT.U32.AND P5, PT, R0, R93, PT ;  /* 0x0000005d0000720c */ /* 0x000fe40003fa4070 */
[----:B------:R-:W-:Y:S01]  /*1330*/  IABS R99, R12 ;  /* 0x0000000c00637213 */ /* 0x000fe20000000000 */
[--C-:B------:R-:W-:Y:S02]  /*1340*/  @!P2 IMAD.IADD R91, R91, 0x1, -R0.reuse ;  /* 0x000000015b5ba824 */ /* 0x100fe400078e0a00 */
[----:B------:R-:W-:Y:S02]  /*1350*/  VIADD R11, R2, 0xb8 ;  /* 0x000000b8020b7836 */ /* 0x000fe40000000000 */
[----:B------:R-:W-:Y:S01]  /*1360*/  IMAD.MOV R5, RZ, RZ, -R5 ;  /* 0x000000ffff057224 */ /* 0x000fe200078e0a05 */
[C---:B------:R-:W-:Y:S01]  /*1370*/  ISETP.GT.U32.AND P2, PT, R0.reuse, R91, PT ;  /* 0x0000005b0000720c */ /* 0x040fe20003f44070 */
[----:B------:R-:W-:Y:S01]  /*1380*/  @!P6 IMAD.IADD R87, R87, 0x1, -R0 ;  /* 0x000000015757e824 */ /* 0x000fe200078e0a00 */
[----:B------:R-:W-:Y:S01]  /*1390*/  IABS R97, R11 ;  /* 0x0000000b00617213 */ /* 0x000fe20000000000 */
[----:B------:R-:W-:Y:S01]  /*13a0*/  IMAD R95, R0, R5, R95 ;  /* 0x00000005005f7224 */ /* 0x000fe200078e025f */
[----:B------:R-:W-:Y:S01]  /*13b0*/  ISETP.GE.AND P6, PT, R8, RZ, PT ;  /* 0x000000ff0800720c */ /* 0x000fe20003fc6270 */
[----:B------:R-:W-:Y:S01]  /*13c0*/  IMAD.HI.U32 R8, R4, R99, RZ ;  /* 0x0000006304087227 */ /* 0x000fe200078e00ff */
[----:B------:R-:W-:-:S03]  /*13d0*/  @!P5 IADD3 R93, R93, -R0, RZ ;  /* 0x800000005d5dd210 */ /* 0x000fc60007ffe0ff */
[----:B------:R-:W-:Y:S01]  /*13e0*/  @!P1 IMAD.IADD R89, R89, 0x1, -R0 ;  /* 0x0000000159599824 */ /* 0x000fe200078e0a00 */
[----:B------:R-:W-:Y:S01]  /*13f0*/  ISETP.GT.U32.AND P1, PT, R0, R95, PT ;  /* 0x0000005f0000720c */ /* 0x000fe20003f24070 */
[----:B------:R-:W-:Y:S01]  /*1400*/  IMAD.HI.U32 R6, R4, R97, RZ ;  /* 0x0000006104067227 */ /* 0x000fe200078e00ff */
[----:B------:R-:W-:-:S03]  /*1410*/  ISETP.GT.U32.AND P5, PT, R0, R93, PT ;  /* 0x0000005d0000720c */ /* 0x000fc60003fa4070 */
[----:B------:R-:W-:Y:S02]  /*1420*/  IMAD.MOV R8, RZ, RZ, -R8 ;  /* 0x000000ffff087224 */ /* 0x000fe400078e0a08 */
[----:B------:R-:W-:Y:S02]  /*1430*/  IMAD.MOV R6, RZ, RZ, -R6 ;  /* 0x000000ffff067224 */ /* 0x000fe400078e0a06 */
[C---:B------:R-:W-:Y:S02]  /*1440*/  IMAD R99, R0.reuse, R8, R99 ;  /* 0x0000000800637224 */ /* 0x040fe400078e0263 */
[--C-:B------:R-:W-:Y:S02]  /*1450*/  @!P2 IMAD.IADD R91, R91, 0x1, -R0.reuse ;  /* 0x000000015b5ba824 */ /* 0x100fe400078e0a00 */
[C---:B------:R-:W-:Y:S02]  /*1460*/  IMAD R97, R0.reuse, R6, R97 ;  /* 0x0000000600617224 */ /* 0x040fe400078e0261 */
[----:B------:R-:W-:Y:S01]  /*1470*/  @!P3 IMAD.MOV R91, RZ, RZ, -R91 ;  /* 0x000000ffff5bb224 */ /* 0x000fe200078e0a5b */
[----:B------:R-:W-:Y:S01]  /*1480*/  ISETP.GT.U32.AND P3, PT, R0, R99, PT ;  /* 0x000000630000720c */ /* 0x000fe20003f64070 */
[----:B------:R-:W-:Y:S01]  /*1490*/  VIADD R6, R2, 0xb0 ;  /* 0x000000b002067836 */ /* 0x000fe20000000000 */
[----:B------:R-:W-:Y:S01]  /*14a0*/  ISETP.GT.U32.AND P2, PT, R0, R97, PT ;  /* 0x000000610000720c */ /* 0x000fe20003f44070 */
[----:B------:R-:W-:-:S02]  /*14b0*/  @!P1 IMAD.IADD R95, R95, 0x1, -R0 ;  /* 0x000000015f5f9824 */ /* 0x000fc400078e0a00 */
[----:B------:R-:W-:Y:S01]  /*14c0*/  VIADD R8, R2, 0xac ;  /* 0x000000ac02087836 */ /* 0x000fe20000000000 */
[----:B------:R-:W-:Y:S01]  /*14d0*/  IABS R101, R6 ;  /* 0x0000000600657213 */ /* 0x000fe20000000000 */
[----:B------:R-:W-:Y:S01]  /*14e0*/  @!P4 IMAD.MOV R87, RZ, RZ, -R87 ;  /* 0x000000ffff57c224 */ /* 0x000fe200078e0a57 */
[----:B------:R-:W-:Y:S01]  /*14f0*/  ISETP.GT.U32.AND P1, PT, R0, R95, PT ;  /* 0x0000005f0000720c */ /* 0x000fe20003f24070 */
[--C-:B------:R-:W-:Y:S01]  /*1500*/  @!P5 IMAD.IADD R93, R93, 0x1, -R0.reuse ;  /* 0x000000015d5dd824 */ /* 0x100fe200078e0a00 */
[----:B------:R-:W-:Y:S01]  /*1510*/  IABS R119, R8 ;  /* 0x0000000800777213 */ /* 0x000fe20000000000 */
[----:B------:R-:W-:Y:S01]  /*1520*/  IMAD.HI.U32 R5, R4, R101, RZ ;  /* 0x0000006504057227 */ /* 0x000fe200078e00ff */
[----:B------:R-:W-:Y:S02]  /*1530*/  ISETP.GE.AND P4, PT, R10, RZ, PT ;  /* 0x000000ff0a00720c */ /* 0x000fe40003f86270 */
[----:B------:R-:W-:Y:S01]  /*1540*/  ISETP.GE.AND P5, PT, R12, RZ, PT ;  /* 0x000000ff0c00720c */ /* 0x000fe20003fa6270 */
[----:B------:R-:W-:Y:S01]  /*1550*/  @!P3 IMAD.IADD R99, R99, 0x1, -R0 ;  /* 0x000000016363b824 */ /* 0x000fe200078e0a00 */
[----:B------:R-:W-:Y:S01]  /*1560*/  @!P2 IADD3 R97, R97, -R0, RZ ;  /* 0x800000006161a210 */ /* 0x000fe20007ffe0ff */
[----:B------:R-:W-:-:S02]  /*1570*/  IMAD.MOV R5, RZ, RZ, -R5 ;  /* 0x000000ffff057224 */ /* 0x000fc400078e0a05 */
[----:B------:R-:W-:Y:S01]  /*1580*/  VIADD R10, R2, 0xa8 ;  /* 0x000000a8020a7836 */ /* 0x000fe20000000000 */
[C---:B------:R-:W-:Y:S01]  /*1590*/  ISETP.GT.U32.AND P3, PT, R0.reuse, R99, PT ;  /* 0x000000630000720c */ /* 0x040fe20003f64070 */
[C---:B------:R-:W-:Y:S01]  /*15a0*/  IMAD R101, R0.reuse, R5, R101 ;  /* 0x0000000500657224 */ /* 0x040fe200078e0265 */
[----:B------:R-:W-:Y:S01]  /*15b0*/  ISETP.GT.U32.AND P2, PT, R0, R97, PT ;  /* 0x000000610000720c */ /* 0x000fe20003f44070 */
[----:B------:R-:W-:Y:S01]  /*15c0*/  IMAD.HI.U32 R5, R4, R119, RZ ;  /* 0x0000007704057227 */ /* 0x000fe200078e00ff */
[----:B------:R-:W-:-:S03]  /*15d0*/  IABS R103, R10 ;  /* 0x0000000a00677213 */ /* 0x000fc60000000000 */
[--C-:B------:R-:W-:Y:S01]  /*15e0*/  @!P1 IMAD.IADD R95, R95, 0x1, -R0.reuse ;  /* 0x000000015f5f9824 */ /* 0x100fe200078e0a00 */
[----:B------:R-:W-:Y:S01]  /*15f0*/  ISETP.GE.AND P1, PT, R6, RZ, PT ;  /* 0x000000ff0600720c */ /* 0x000fe20003f26270 */
[----:B------:R-:W-:Y:S02]  /*1600*/  IMAD.MOV R6, RZ, RZ, -R5 ;  /* 0x000000ffff067224 */ /* 0x000fe400078e0a05 */
[----:B------:R-:W-:Y:S01]  /*1610*/  @!P6 IMAD.MOV R93, RZ, RZ, -R93 ;  /* 0x000000ffff5de224 */ /* 0x000fe200078e0a5d */
[C---:B------:R-:W-:Y:S01]  /*1620*/  ISETP.GT.U32.AND P6, PT, R0.reuse, R101, PT ;  /* 0x000000650000720c */ /* 0x040fe20003fc4070 */
[----:B------:R-:W-:Y:S02]  /*1630*/  IMAD R119, R0, R6, R119 ;  /* 0x0000000600777224 */ /* 0x000fe400078e0277 */
[----:B------:R-:W-:Y:S02]  /*1640*/  @!P3 IMAD.IADD R99, R99, 0x1, -R0 ;  /* 0x000000016363b824 */ /* 0x000fe400078e0a00 */
[----:B------:R-:W-:Y:S01]  /*1650*/  IMAD.HI.U32 R5, R4, R103, RZ ;  /* 0x0000006704057227 */ /* 0x000fe200078e00ff */
[----:B------:R-:W-:-:S03]  /*1660*/  ISETP.GT.U32.AND P3, PT, R0, R119, PT ;  /* 0x000000770000720c */ /* 0x000fc60003f64070 */
[----:B------:R-:W-:Y:S02]  /*1670*/  IMAD.MOV R5, RZ, RZ, -R5 ;  /* 0x000000ffff057224 */ /* 0x000fe400078e0a05 */
[----:B------:R-:W-:Y:S01]  /*1680*/  @!P0 IMAD.MOV R89, RZ, RZ, -R89 ;  /* 0x000000ffff598224 */ /* 0x000fe200078e0a59 */
[----:B------:R-:W-:Y:S01]  /*1690*/  ISETP.GE.AND P0, PT, R11, RZ, PT ;  /* 0x000000ff0b00720c */ /* 0x000fe20003f06270 */
[----:B------:R-:W-:Y:S02]  /*16a0*/  VIADD R11, R2, 0xa4 ;  /* 0x000000a4020b7836 */ /* 0x000fe40000000000 */
[C---:B------:R-:W-:Y:S02]  /*16b0*/  IMAD R103, R0.reuse, R5, R103 ;  /* 0x0000000500677224 */ /* 0x040fe400078e0267 */
[----:B------:R-:W-:Y:S01]  /*16c0*/  @!P5 IMAD.MOV R99, RZ, RZ, -R99 ;  /* 0x000000ffff63d224 */ /* 0x000fe200078e0a63 */
[----:B------:R-:W-:Y:S01]  /*16d0*/  IABS R105, R11 ;  /* 0x0000000b00697213 */ /* 0x000fe20000000000 */
[--C-:B------:R-:W-:Y:S01]  /*16e0*/  @!P3 IMAD.IADD R119, R119, 0x1, -R0.reuse ;  /* 0x000000017777b824 */ /* 0x100fe200078e0a00 */
[----:B------:R-:W-:Y:S01]  /*16f0*/  ISETP.GT.U32.AND P5, PT, R0, R103, PT ;  /* 0x000000670000720c */ /* 0x000fe20003fa4070 */
[----:B------:R-:W-:Y:S01]  /*1700*/  @!P6 IMAD.IADD R101, R101, 0x1, -R0 ;  /* 0x000000016565e824 */ /* 0x000fe200078e0a00 */
[----:B------:R-:W-:Y:S01]  /*1710*/  ISETP.GE.AND P6, PT, R10, RZ, PT ;  /* 0x000000ff0a00720c */ /* 0x000fe20003fc6270 */
[----:B------:R-:W-:Y:S01]  /*1720*/  @!P4 IMAD.MOV R95, RZ, RZ, -R95 ;  /* 0x000000ffff5fc224 */ /* 0x000fe200078e0a5f */
[----:B------:R-:W-:Y:S01]  /*1730*/  ISETP.GT.U32.AND P3, PT, R0, R119, PT ;  /* 0x000000770000720c */ /* 0x000fe20003f64070 */
[----:B------:R-:W-:Y:S01]  /*1740*/  IMAD.HI.U32 R5, R4, R105, RZ ;  /* 0x0000006904057227 */ /* 0x000fe200078e00ff */
[----:B------:R-:W-:-:S03]  /*1750*/  ISETP.GT.U32.AND P4, PT, R0, R101, PT ;  /* 0x000000650000720c */ /* 0x000fc60003f84070 */
[----:B------:R-:W-:Y:S02]  /*1760*/  VIADD R6, R2, 0xa0 ;  /* 0x000000a002067836 */ /* 0x000fe40000000000 */
[----:B------:R-:W-:Y:S02]  /*1770*/  IMAD.MOV R5, RZ, RZ, -R5 ;  /* 0x000000ffff057224 */ /* 0x000fe400078e0a05 */
[--C-:B------:R-:W-:Y:S01]  /*1780*/  @!P2 IMAD.IADD R97, R97, 0x1, -R0.reuse ;  /* 0x000000016161a824 */ /* 0x100fe200078e0a00 */
[----:B------:R-:W-:Y:S01]  /*1790*/  IABS R107, R6 ;  /* 0x00000006006b7213 */ /* 0x000fe20000000000 */
[----:B------:R-:W-:Y:S01]  /*17a0*/  IMAD R105, R0, R5, R105 ;  /* 0x0000000500697224 */ /* 0x000fe200078e0269 */
[----:B------:R-:W-:Y:S01]  /*17b0*/  ISETP.GE.AND P2, PT, R8, RZ, PT ;  /* 0x000000ff0800720c */ /* 0x000fe20003f46270 */
[----:B------:R-:W-:Y:S01]  /*17c0*/  VIADD R8, R2, 0x9c ;  /* 0x0000009c02087836 */ /* 0x000fe20000000000 */
[----:B------:R-:W-:Y:S01]  /*17d0*/  @!P0 IADD3 R97, -R97, RZ, RZ ;  /* 0x000000ff61618210 */ /* 0x000fe20007ffe1ff */
[----:B------:R-:W-:Y:S01]  /*17e0*/  @!P5 IMAD.IADD R103, R103, 0x1, -R0 ;  /* 0x000000016767d824 */ /* 0x000fe200078e0a00 */
[----:B------:R-:W-:Y:S01]  /*17f0*/  ISETP.GE.AND P0, PT, R11, RZ, PT ;  /* 0x000000ff0b00720c */ /* 0x000fe20003f06270 */
[----:B------:R-:W-:Y:S01]  /*1800*/  IMAD.HI.U32 R5, R4, R107, RZ ;  /* 0x0000006b04057227 */ /* 0x000fe200078e00ff */
[----:B------:R-:W-:-:S02]  /*1810*/  IABS R109, R8 ;  /* 0x00000008006d7213 */ /* 0x000fc40000000000 */
[C---:B------:R-:W-:Y:S01]  /*1820*/  ISETP.GT.U32.AND P5, PT, R0.reuse, R103, PT ;  /* 0x000000670000720c */ /* 0x040fe20003fa4070 */
[--C-:B------:R-:W-:Y:S01]  /*1830*/  @!P3 IMAD.IADD R119, R119, 0x1, -R0.reuse ;  /* 0x000000017777b824 */ /* 0x100fe200078e0a00 */
[----:B------:R-:W-:Y:S01]  /*1840*/  ISETP.GT.U32.AND P3, PT, R0, R105, PT ;  /* 0x000000690000720c */ /* 0x000fe20003f64070 */
[----:B------:R-:W-:Y:S01]  /*1850*/  @!P4 IMAD.IADD R101, R101, 0x1, -R0 ;  /* 0x000000016565c824 */ /* 0x000fe200078e0a00 */
[----:B------:R-:W-:Y:S01]  /*1860*/  ISETP.GE.AND P4, PT, R6, RZ, PT ;  /* 0x000000ff0600720c */ /* 0x000fe20003f86270 */
[----:B------:R-:W-:Y:S01]  /*1870*/  VIADD R10, R2, 0x98 ;  /* 0x00000098020a7836 */ /* 0x000fe20000000000 */
[----:B------:R-:W-:Y:S01]  /*1880*/  IADD3 R6, -R5, RZ, RZ ;  /* 0x000000ff05067210 */ /* 0x000fe20007ffe1ff */
[----:B------:R-:W-:-:S03]  /*1890*/  IMAD.HI.U32 R5, R4, R109, RZ ;  /* 0x0000006d04057227 */ /* 0x000fc600078e00ff */
[----:B------:R-:W-:Y:S01]  /*18a0*/  IABS R111, R10 ;  /* 0x0000000a006f7213 */ /* 0x000fe20000000000 */
[C---:B------:R-:W-:Y:S02]  /*18b0*/  IMAD R107, R0.reuse, R6, R107 ;  /* 0x00000006006b7224 */ /* 0x040fe400078e026b */
[----:B------:R-:W-:Y:S02]  /*18c0*/  IMAD.MOV R6, RZ, RZ, -R5 ;  /* 0x000000ffff067224 */ /* 0x000fe400078e0a05 */
[--C-:B------:R-:W-:Y:S01]  /*18d0*/  @!P5 IMAD.IADD R103, R103, 0x1, -R0.reuse ;  /* 0x000000016767d824 */ /* 0x100fe200078e0a00 */
[C---:B------:R-:W-:Y:S01]  /*18e0*/  ISETP.GT.U32.AND P5, PT, R0.reuse, R107, PT ;  /* 0x0000006b0000720c */ /* 0x040fe20003fa4070 */
[----:B------:R-:W-:Y:S02]  /*18f0*/  @!P3 IMAD.IADD R105, R105, 0x1, -R0 ;  /* 0x000000016969b824 */ /* 0x000fe400078e0a00 */
[C---:B------:R-:W-:Y:S02]  /*1900*/  IMAD R109, R0.reuse, R6, R109 ;  /* 0x00000006006d7224 */ /* 0x040fe400078e026d */
[----:B------:R-:W-:Y:S01]  /*1910*/  @!P6 IMAD.MOV R103, RZ, RZ, -R103 ;  /* 0x000000ffff67e224 */ /* 0x000fe200078e0a67 */
[----:B------:R-:W-:Y:S01]  /*1920*/  ISETP.GT.U32.AND P3, PT, R0, R105, PT ;  /* 0x000000690000720c */ /* 0x000fe20003f64070 */
[----:B------:R-:W-:Y:S01]  /*1930*/  IMAD.HI.U32 R5, R4, R111, RZ ;  /* 0x0000006f04057227 */ /* 0x000fe200078e00ff */
[----:B------:R-:W-:-:S03]  /*1940*/  ISETP.GT.U32.AND P6, PT, R0, R109, PT ;  /* 0x0000006d0000720c */ /* 0x000fc60003fc4070 */
[----:B------:R-:W-:Y:S02]  /*1950*/  IMAD.MOV R5, RZ, RZ, -R5 ;  /* 0x000000ffff057224 */ /* 0x000fe400078e0a05 */
[----:B------:R-:W-:Y:S01]  /*1960*/  @!P1 IMAD.MOV R101, RZ, RZ, -R101 ;  /* 0x000000ffff659224 */ /* 0x000fe200078e0a65 */
[----:B------:R-:W-:Y:S01]  /*1970*/  ISETP.GE.AND P1, PT, R8, RZ, PT ;  /* 0x000000ff0800720c */ /* 0x000fe20003f26270 */
[----:B------:R-:W-:Y:S02]  /*1980*/  VIADD R8, R2, 0x94 ;  /* 0x0000009402087836 */ /* 0x000fe40000000000 */
[C---:B------:R-:W-:Y:S02]  /*1990*/  IMAD R111, R0.reuse, R5, R111 ;  /* 0x00000005006f7224 */ /* 0x040fe400078e026f */
[----:B------:R-:W-:Y:S01]  /*19a0*/  @!P3 IADD3 R105, R105, -R0, RZ ;  /* 0x800000006969b210 */ /* 0x000fe20007ffe0ff */
[----:B------:R-:W-:Y:S01]  /*19b0*/  @!P2 IMAD.MOV R119, RZ, RZ, -R119 ;  /* 0x000000ffff77a224 */ /* 0x000fe200078e0a77 */
[----:B------:R-:W-:Y:S01]  /*19c0*/  IABS R113, R8 ;  /* 0x0000000800717213 */ /* 0x000fe20000000000 */
[--C-:B------:R-:W-:Y:S01]  /*19d0*/  @!P6 IMAD.IADD R109, R109, 0x1, -R0.reuse ;  /* 0x000000016d6de824 */ /* 0x100fe200078e0a00 */
[----:B------:R-:W-:Y:S01]  /*19e0*/  ISETP.GT.U32.AND P3, PT, R0, R111, PT ;  /* 0x0000006f0000720c */ /* 0x000fe20003f64070 */
[----:B------:R-:W-:Y:S01]  /*19f0*/  @!P5 IMAD.IADD R107, R107, 0x1, -R0 ;  /* 0x000000016b6bd824 */ /* 0x000fe200078e0a00 */
[----:B------:R-:W-:Y:S01]  /*1a00*/  ISETP.GE.AND P2, PT, R10, RZ, PT ;  /* 0x000000ff0a00720c */ /* 0x000fe20003f46270 */
[----:B------:R-:W-:Y:S01]  /*1a10*/  IMAD.HI.U32 R5, R4, R113, RZ ;  /* 0x0000007104057227 */ /* 0x000fe200078e00ff */
[----:B------:R-:W-:-:S02]  /*1a20*/  ISETP.GT.U32.AND P6, PT, R0, R109, PT ;  /* 0x0000006d0000720c */ /* 0x000fc40003fc4070 */
[----:B------:R-:W-:Y:S01]  /*1a30*/  ISETP.GT.U32.AND P5, PT, R0, R107, PT ;  /* 0x0000006b0000720c */ /* 0x000fe20003fa4070 */
[C---:B------:R-:W-:Y:S02]  /*1a40*/  VIADD R10, R2.reuse, 0x90 ;  /* 0x00000090020a7836 */ /* 0x040fe40000000000 */
[----:B------:R-:W-:Y:S02]  /*1a50*/  IMAD.MOV R5, RZ, RZ, -R5 ;  /* 0x000000ffff057224 */ /* 0x000fe400078e0a05 */
[----:B------:R-:W-:Y:S01]  /*1a60*/  VIADD R11, R2, 0x8c ;  /* 0x0000008c020b7836 */ /* 0x000fe20000000000 */
[----:B------:R-:W-:Y:S01]  /*1a70*/  IABS R115, R10 ;  /* 0x0000000a00737213 */ /* 0x000fe20000000000 */
[--C-:B------:R-:W-:Y:S02]  /*1a80*/  @!P3 IMAD.IADD R111, R111, 0x1, -R0.reuse ;  /* 0x000000016f6fb824 */ /* 0x100fe400078e0a00 */
[C---:B------:R-:W-:Y:S01]  /*1a90*/  IMAD R113, R0.reuse, R5, R113 ;  /* 0x0000000500717224 */ /* 0x040fe200078e0271 */
[----:B------:R-:W-:Y:S01]  /*1aa0*/  IABS R117, R11 ;  /* 0x0000000b00757213 */ /* 0x000fe20000000000 */
[----:B------:R-:W-:Y:S01]  /*1ab0*/  @!P6 IMAD.IADD R109, R109, 0x1, -R0 ;  /* 0x000000016d6de824 */ /* 0x000fe200078e0a00 */
[----:B------:R-:W-:Y:S01]  /*1ac0*/  ISETP.GT.U32.AND P3, PT, R0, R111, PT ;  /* 0x0000006f0000720c */ /* 0x000fe20003f64070 */
[----:B------:R-:W-:Y:S01]  /*1ad0*/  IMAD.HI.U32 R6, R4, R115, RZ ;  /* 0x0000007304067227 */ /* 0x000fe200078e00ff */
[----:B------:R-:W-:-:S02]  /*1ae0*/  ISETP.GT.U32.AND P6, PT, R0, R113, PT ;  /* 0x000000710000720c */ /* 0x000fc40003fc4070 */
[----:B------:R-:W-:Y:S01]  /*1af0*/  @!P1 IADD3 R109, -R109, RZ, RZ ;  /* 0x000000ff6d6d9210 */ /* 0x000fe20007ffe1ff */
[----:B------:R-:W-:Y:S01]  /*1b00*/  IMAD.MOV R6, RZ, RZ, -R6 ;  /* 0x000000ffff067224 */ /* 0x000fe200078e0a06 */
[----:B------:R-:W-:Y:S01]  /*1b10*/  ISETP.GE.AND P1, PT, R11, RZ, PT ;  /* 0x000000ff0b00720c */ /* 0x000fe20003f26270 */
[----:B------:R-:W-:-:S04]  /*1b20*/  IMAD.HI.U32 R5, R4, R117, RZ ;  /* 0x0000007504057227 */ /* 0x000fc800078e00ff */
[----:B------:R-:W-:Y:S02]  /*1b30*/  IMAD R115, R0, R6, R115 ;  /* 0x0000000600737224 */ /* 0x000fe400078e0273 */
[----:B------:R-:W-:Y:S02]  /*1b40*/  VIADD R6, R2, 0x88 ;  /* 0x0000008802067836 */ /* 0x000fe40000000000 */
[--C-:B------:R-:W-:Y:S01]  /*1b50*/  @!P5 IMAD.IADD R107, R107, 0x1, -R0.reuse ;  /* 0x000000016b6bd824 */ /* 0x100fe200078e0a00 */
[----:B------:R-:W-:Y:S01]  /*1b60*/  ISETP.GE.AND P5, PT, R10, RZ, PT ;  /* 0x000000ff0a00720c */ /* 0x000fe20003fa6270 */
[--C-:B------:R-:W-:Y:S01]  /*1b70*/  @!P3 IMAD.IADD R111, R111, 0x1, -R0.reuse ;  /* 0x000000016f6fb824 */ /* 0x100fe200078e0a00 */
[----:B------:R-:W-:Y:S01]  /*1b80*/  IABS R121, R6 ;  /* 0x0000000600797213 */ /* 0x000fe20000000000 */
[----:B------:R-:W-:Y:S01]  /*1b90*/  @!P6 IMAD.IADD R113, R113, 0x1, -R0 ;  /* 0x000000017171e824 */ /* 0x000fe200078e0a00 */
[----:B------:R-:W-:Y:S01]  /*1ba0*/  ISETP.GE.AND P6, PT, R6, RZ, PT ;  /* 0x000000ff0600720c */ /* 0x000fe20003fc6270 */
[----:B------:R-:W-:-:S02]  /*1bb0*/  IMAD.MOV R5, RZ, RZ, -R5 ;  /* 0x000000ffff057224 */ /* 0x000fc400078e0a05 */
[----:B------:R-:W-:Y:S01]  /*1bc0*/  @!P4 IMAD.MOV R107, RZ, RZ, -R107 ;  /* 0x000000ffff6bc224 */ /* 0x000fe200078e0a6b */
[C---:B------:R-:W-:Y:S01]  /*1bd0*/  ISETP.GT.U32.AND P4, PT, R0.reuse, R115, PT ;  /* 0x000000730000720c */ /* 0x040fe20003f84070 */
[----:B------:R-:W-:Y:S01]  /*1be0*/  @!P2 IMAD.MOV R111, RZ, RZ, -R111 ;  /* 0x000000ffff6fa224 */ /* 0x000fe200078e0a6f */
[C---:B------:R-:W-:Y:S01]  /*1bf0*/  ISETP.GT.U32.AND P2, PT, R0.reuse, R113, PT ;  /* 0x000000710000720c */ /* 0x040fe20003f44070 */
[----:B------:R-:W-:Y:S02]  /*1c00*/  IMAD R117, R0, R5, R117 ;  /* 0x0000000500757224 */ /* 0x000fe400078e0275 */
[----:B------:R-:W-:-:S03]  /*1c10*/  IMAD.HI.U32 R5, R4, R121, RZ ;  /* 0x0000007904057227 */ /* 0x000fc600078e00ff */
[----:B------:R-:W-:Y:S01]  /*1c20*/  ISETP.GT.U32.AND P3, PT, R0, R117, PT ;  /* 0x000000750000720c */ /* 0x000fe20003f64070 */
[----:B------:R-:W-:Y:S02]  /*1c30*/  IMAD.MOV R5, RZ, RZ, -R5 ;  /* 0x000000ffff057224 */ /* 0x000fe400078e0a05 */
[----:B------:R-:W-:Y:S01]  /*1c40*/  @!P0 IMAD.MOV R105, RZ, RZ, -R105 ;  /* 0x000000ffff698224 */ /* 0x000fe200078e0a69 */
[----:B------:R-:W-:Y:S01]  /*1c50*/  ISETP.GE.AND P0, PT, R8, RZ, PT ;  /* 0x000000ff0800720c */ /* 0x000fe20003f06270 */
[C---:B------:R-:W-:Y:S02]  /*1c60*/  IMAD R121, R0.reuse, R5, R121 ;  /* 0x0000000500797224 */ /* 0x040fe400078e0279 */
[--C-:B------:R-:W-:Y:S02]  /*1c70*/  @!P4 IMAD.IADD R115, R115, 0x1, -R0.reuse ;  /* 0x000000017373c824 */ /* 0x100fe400078e0a00 */
[----:B------:R-:W-:Y:S01]  /*1c80*/  @!P2 IMAD.IADD R113, R113, 0x1, -R0 ;  /* 0x000000017171a824 */ /* 0x000fe200078e0a00 */
[----:B------:R-:W-:Y:S01]  /*1c90*/  ISETP.GT.U32.AND P2, PT, R0, R121, PT ;  /* 0x000000790000720c */ /* 0x000fe20003f44070 */
[----:B------:R-:W-:Y:S01]  /*1ca0*/  VIADD R10, R2, 0x80 ;  /* 0x00000080020a7836 */ /* 0x000fe20000000000 */
[----:B------:R-:W-:Y:S01]  /*1cb0*/  ISETP.GT.U32.AND P4, PT, R0, R115, PT ;  /* 0x000000730000720c */ /* 0x000fe20003f84070 */
[----:B------:R-:W-:-:S02]  /*1cc0*/  VIADD R6, R2, 0x84 ;  /* 0x0000008402067836 */ /* 0x000fc40000000000 */
[--C-:B------:R-:W-:Y:S01]  /*1cd0*/  @!P3 IMAD.IADD R117, R117, 0x1, -R0.reuse ;  /* 0x000000017575b824 */ /* 0x100fe200078e0a00 */
[----:B------:R-:W-:Y:S01]  /*1ce0*/  IABS R125, R10 ;  /* 0x0000000a007d7213 */ /* 0x000fe20000000000 */
[----:B------:R-:W-:Y:S01]  /*1cf0*/  @!P0 IMAD.MOV R113, RZ, RZ, -R113 ;  /* 0x000000ffff718224 */ /* 0x000fe200078e0a71 */
[----:B------:R-:W-:Y:S01]  /*1d00*/  IABS R123, R6 ;  /* 0x00000006007b7213 */ /* 0x000fe20000000000 */
[----:B------:R-:W-:Y:S01]  /*1d10*/  VIADD R12, R2, 0x7c ;  /* 0x0000007c020c7836 */ /* 0x000fe20000000000 */
[----:B------:R-:W-:Y:S01]  /*1d20*/  ISETP.GT.U32.AND P3, PT, R0, R117, PT ;  /* 0x000000750000720c */ /* 0x000fe20003f64070 */
[----:B------:R-:W-:Y:S02]  /*1d30*/  VIADD R14, R2, 0x70 ;  /* 0x00000070020e7836 */ /* 0x000fe40000000000 */
[----:B------:R-:W-:Y:S01]  /*1d40*/  @!P2 IMAD.IADD R121, R121, 0x1, -R0 ;  /* 0x000000017979a824 */ /* 0x000fe200078e0a00 */
[----:B------:R-:W-:Y:S01]  /*1d50*/  IABS R11, R12 ;  /* 0x0000000c000b7213 */ /* 0x000fe20000000000 */
[----:B------:R-:W-:Y:S01]  /*1d60*/  IMAD.HI.U32 R5, R4, R123, RZ ;  /* 0x0000007b04057227 */ /* 0x000fe200078e00ff */
[----:B------:R-:W-:-:S02]  /*1d70*/  @!P4 IADD3 R115, R115, -R0, RZ ;  /* 0x800000007373c210 */ /* 0x000fc40007ffe0ff */
[----:B------:R-:W-:Y:S01]  /*1d80*/  ISETP.GE.AND P4, PT, R6, RZ, PT ;  /* 0x000000ff0600720c */ /* 0x000fe20003f86270 */
[----:B------:R-:W-:Y:S01]  /*1d90*/  IMAD.HI.U32 R6, R4, R125, RZ ;  /* 0x0000007d04067227 */ /* 0x000fe200078e00ff */
[----:B------:R-:W-:Y:S02]  /*1da0*/  ISETP.GT.U32.AND P0, PT, R0, R121, PT ;  /* 0x000000790000720c */ /* 0x000fe40003f04070 */
[----:B------:R-:W-:Y:S01]  /*1db0*/  ISETP.GE.AND P2, PT, R12, RZ, PT ;  /* 0x000000ff0c00720c */ /* 0x000fe20003f46270 */
[----:B------:R-:W-:Y:S01]  /*1dc0*/  IMAD.MOV R6, RZ, RZ, -R6 ;  /* 0x000000ffff067224 */ /* 0x000fe200078e0a06 */
[----:B------:R-:W-:Y:S01]  /*1dd0*/  IABS R15, R14 ;  /* 0x0000000e000f7213 */ /* 0x000fe20000000000 */
[----:B------:R-:W-:Y:S02]  /*1de0*/  IMAD.MOV R5, RZ, RZ, -R5 ;  /* 0x000000ffff057224 */ /* 0x000fe400078e0a05 */
[----:B------:R-:W-:Y:S02]  /*1df0*/  IMAD R125, R0, R6, R125 ;  /* 0x00000006007d7224 */ /* 0x000fe400078e027d */
[----:B------:R-:W-:-:S04]  /*1e00*/  IMAD.HI.U32 R8, R4, R11, RZ ;  /* 0x0000000b04087227 */ /* 0x000fc800078e00ff */
[----:B------:R-:W-:Y:S01]  /*1e10*/  @!P0 IMAD.IADD R121, R121, 0x1, -R0 ;  /* 0x0000000179798824 */ /* 0x000fe200078e0a00 */
[C---:B------:R-:W-:Y:S01]  /*1e20*/  ISETP.GT.U32.AND P0, PT, R0.reuse, R125, PT ;  /* 0x0000007d0000720c */ /* 0x040fe20003f04070 */
[----:B------:R-:W-:Y:S02]  /*1e30*/  IMAD R123, R0, R5, R123 ;  /* 0x00000005007b7224 */ /* 0x000fe400078e027b */
[----:B------:R-:W-:Y:S02]  /*1e40*/  IMAD.MOV R8, RZ, RZ, -R8 ;  /* 0x000000ffff087224 */ /* 0x000fe400078e0a08 */
[----:B------:R-:W-:Y:S02]  /*1e50*/  VIADD R5, R2, 0x78 ;  /* 0x0000007802057836 */ /* 0x000fe40000000000 */
[--C-:B------:R-:W-:Y:S01]  /*1e60*/  @!P3 IMAD.IADD R117, R117, 0x1, -R0.reuse ;  /* 0x000000017575b824 */ /* 0x100fe200078e0a00 */
[----:B------:R-:W-:Y:S01]  /*1e70*/  ISETP.GE.AND P3, PT, R10, RZ, PT ;  /* 0x000000ff0a00720c */ /* 0x000fe20003f66270 */
[C---:B------:R-:W-:Y:S01]  /*1e80*/  IMAD R112, R0.reuse, R8, R11 ;  /* 0x0000000800707224 */ /* 0x040fe200078e020b */
[----:B------:R-:W-:Y:S01]  /*1e90*/  IABS R11, R5 ;  /* 0x00000005000b7213 */ /* 0x000fe20000000000 */
[----:B------:R-:W-:Y:S01]  /*1ea0*/  @!P5 IMAD.MOV R115, RZ, RZ, -R115 ;  /* 0x000000ffff73d224 */ /* 0x000fe200078e0a73 */
[----:B------:R-:W-:Y:S01]  /*1eb0*/  ISETP.GT.U32.AND P5, PT, R0, R123, PT ;  /* 0x0000007b0000720c */ /* 0x000fe20003fa4070 */
[----:B------:R-:W-:-:S02]  /*1ec0*/  @!P0 IMAD.IADD R125, R125, 0x1, -R0 ;  /* 0x000000017d7d8824 */ /* 0x000fc400078e0a00 */
[----:B------:R-:W-:Y:S01]  /*1ed0*/  @!P1 IMAD.MOV R117, RZ, RZ, -R117 ;  /* 0x000000ffff759224 */ /* 0x000fe200078e0a75 */
[----:B------:R-:W-:Y:S01]  /*1ee0*/  ISETP.GE.AND P1, PT, R5, RZ, PT ;  /* 0x000000ff0500720c */ /* 0x000fe20003f26270 */
[----:B------:R-:W-:Y:S01]  /*1ef0*/  IMAD.HI.U32 R5, R4, R11, RZ ;  /* 0x0000000b04057227 */ /* 0x000fe200078e00ff */
[----:B------:R-:W-:-:S03]  /*1f00*/  ISETP.GT.U32.AND P0, PT, R0, R125, PT ;  /* 0x0000007d0000720c */ /* 0x000fc60003f04070 */
[----:B------:R-:W-:Y:S02]  /*1f10*/  IMAD.MOV R5, RZ, RZ, -R5 ;  /* 0x000000ffff057224 */ /* 0x000fe400078e0a05 */
[----:B------:R-:W-:Y:S02]  /*1f20*/  VIADD R12, R2, 0x74 ;  /* 0x00000074020c7836 */ /* 0x000fe40000000000 */
[----:B------:R-:W-:Y:S02]  /*1f30*/  @!P5 IMAD.IADD R123, R123, 0x1, -R0 ;  /* 0x000000017b7bd824 */ /* 0x000fe400078e0a00 */
[----:B------:R-:W-:Y:S01]  /*1f40*/  IMAD R84, R0, R5, R11 ;  /* 0x0000000500547224 */ /* 0x000fe200078e020b */
[----:B------:R-:W-:Y:S01]  /*1f50*/  IABS R13, R12 ;  /* 0x0000000c000d7213 */ /* 0x000fe20000000000 */
[----:B------:R-:W-:Y:S01]  /*1f60*/  IMAD.HI.U32 R8, R4, R15, RZ ;  /* 0x0000000f04087227 */ /* 0x000fe200078e00ff */
[----:B------:R-:W-:-:S03]  /*1f70*/  ISETP.GT.U32.AND P5, PT, R0, R123, PT ;  /* 0x0000007b0000720c */ /* 0x000fc60003fa4070 */
[----:B------:R-:W-:Y:S01]  /*1f80*/  @!P0 IMAD.IADD R125, R125, 0x1, -R0 ;  /* 0x000000017d7d8824 */ /* 0x000fe200078e0a00 */
[C---:B------:R-:W-:Y:S01]  /*1f90*/  ISETP.GT.U32.AND P0, PT, R0.reuse, R84, PT ;  /* 0x000000540000720c */ /* 0x040fe20003f04070 */
[----:B------:R-:W-:Y:S01]  /*1fa0*/  @!P6 IMAD.MOV R121, RZ, RZ, -R121 ;  /* 0x000000ffff79e224 */ /* 0x000fe200078e0a79 */
[----:B------:R-:W-:Y:S01]  /*1fb0*/  ISETP.GT.U32.AND P6, PT, R0, R112, PT ;  /* 0x000000700000720c */ /* 0x000fe20003fc4070 */
[----:B------:R-:W-:Y:S01]  /*1fc0*/  IMAD.HI.U32 R6, R4, R13, RZ ;  /* 0x0000000d04067227 */ /* 0x000fe200078e00ff */
[----:B------:R-:W-:-:S03]  /*1fd0*/  @!P3 IADD3 R125, -R125, RZ, RZ ;  /* 0x000000ff7d7db210 */ /* 0x000fc60007ffe1ff */
[----:B------:R-:W-:Y:S02]  /*1fe0*/  IMAD.MOV R8, RZ, RZ, -R8 ;  /* 0x000000ffff087224 */ /* 0x000fe400078e0a08 */
[----:B------:R-:W-:Y:S02]  /*1ff0*/  IMAD.MOV R6, RZ, RZ, -R6 ;  /* 0x000000ffff067224 */ /* 0x000fe400078e0a06 */
[----:B------:R-:W-:Y:S01]  /*2000*/  IMAD R82, R0, R8, R15 ;  /* 0x0000000800527224 */ /* 0x000fe200078e020f */
[----:B------:R-:W-:Y:S01]  /*2010*/  IADD3 R8, R2, 0x68, RZ ;  /* 0x0000006802087810 */ /* 0x000fe20007ffe0ff */
[----:B------:R-:W-:-:S03]  /*2020*/  IMAD.HI.U32 R10, R4, R17, RZ ;  /* 0x00000011040a7227 */ /* 0x000fc600078e00ff */
[----:B------:R-:W-:Y:S01]  /*2030*/  IABS R65, R8 ;  /* 0x0000000800417213 */ /* 0x000fe20000000000 */
[C---:B------:R-:W-:Y:S01]  /*2040*/  IMAD R46, R0.reuse, R6, R13 ;  /* 0x00000006002e7224 */ /* 0x040fe200078e020d */
[----:B------:R-:W-:Y:S01]  /*2050*/  ISETP.GT.U32.AND P3, PT, R0, R82, PT ;  /* 0x000000520000720c */ /* 0x000fe20003f64070 */
[--C-:B------:R-:W-:Y:S01]  /*2060*/  @!P5 IMAD.IADD R123, R123, 0x1, -R0.reuse ;  /* 0x000000017b7bd824 */ /* 0x100fe200078e0a00 */
[----:B------:R-:W-:Y:S01]  /*2070*/  ISETP.GE.AND P5, PT, R12, RZ, PT ;  /* 0x000000ff0c00720c */ /* 0x000fe20003fa6270 */
[----:B------:R-:W-:Y:S02]  /*2080*/  @!P0 IMAD.IADD R84, R84, 0x1, -R0 ;  /* 0x0000000154548824 */ /* 0x000fe400078e0a00 */
[----:B------:R-:W-:Y:S02]  /*2090*/  IMAD.MOV R10, RZ, RZ, -R10 ;  /* 0x000000ffff0a7224 */ /* 0x000fe400078e0a0a */
[----:B------:R-:W-:Y:S01]  /*20a0*/  @!P6 IMAD.IADD R112, R112, 0x1, -R0 ;  /* 0x000000017070e824 */ /* 0x000fe200078e0a00 */
[C---:B------:R-:W-:Y:S01]  /*20b0*/  ISETP.GT.U32.AND P6, PT, R0.reuse, R46, PT ;  /* 0x0000002e0000720c */ /* 0x040fe20003fc4070 */
[----:B------:R-:W-:Y:S01]  /*20c0*/  @!P4 IMAD.MOV R123, RZ, RZ, -R123 ;  /* 0x000000ffff7bc224 */ /* 0x000fe200078e0a7b */
[C---:B------:R-:W-:Y:S01]  /*20d0*/  ISETP.GT.U32.AND P4, PT, R0.reuse, R84, PT ;  /* 0x000000540000720c */ /* 0x040fe20003f84070 */
[C---:B------:R-:W-:Y:S01]  /*20e0*/  IMAD R80, R0.reuse, R10, R17 ;  /* 0x0000000a00507224 */ /* 0x040fe200078e0211 */
[----:B------:R-:W-:Y:S01]  /*20f0*/  ISETP.GT.U32.AND P0, PT, R0, R112, PT ;  /* 0x000000700000720c */ /* 0x000fe20003f04070 */
[----:B------:R-:W-:-:S02]  /*2100*/  VIADD R10, R2, 0x64 ;  /* 0x00000064020a7836 */ /* 0x000fc40000000000 */
[----:B------:R-:W-:-:S03]  /*2110*/  IMAD.HI.U32 R5, R4, R65, RZ ;  /* 0x0000004104057227 */ /* 0x000fc600078e00ff */
[----:B------:R-:W-:Y:S01]  /*2120*/  IABS R63, R10 ;  /* 0x0000000a003f7213 */ /* 0x000fe20000000000 */
[----:B------:R-:W-:Y:S02]  /*2130*/  IMAD.MOV R5, RZ, RZ, -R5 ;  /* 0x000000ffff057224 */ /* 0x000fe400078e0a05 */
[----:B------:R-:W-:Y:S02]  /*2140*/  @!P6 IMAD.IADD R46, R46, 0x1, -R0 ;  /* 0x000000012e2ee824 */ /* 0x000fe400078e0a00 */
[----:B------:R-:W-:Y:S02]  /*2150*/  IMAD R65, R0, R5, R65 ;  /* 0x0000000500417224 */ /* 0x000fe400078e0241 */
[----:B------:R-:W-:Y:S01]  /*2160*/  IMAD.HI.U32 R6, R4, R63, RZ ;  /* 0x0000003f04067227 */ /* 0x000fe200078e00ff */
[----:B------:R-:W-:-:S03]  /*2170*/  ISETP.GT.U32.AND P6, PT, R0, R46, PT ;  /* 0x0000002e0000720c */ /* 0x000fc60003fc4070 */
[----:B------:R-:W-:Y:S01]  /*2180*/  @!P4 IMAD.IADD R84, R84, 0x1, -R0 ;  /* 0x000000015454c824 */ /* 0x000fe200078e0a00 */
[----:B------:R-:W-:Y:S01]  /*2190*/  ISETP.GT.U32.AND P4, PT, R0, R65, PT ;  /* 0x000000410000720c */ /* 0x000fe20003f84070 */
[----:B------:R-:W-:Y:S02]  /*21a0*/  IMAD.MOV R6, RZ, RZ, -R6 ;  /* 0x000000ffff067224 */ /* 0x000fe400078e0a06 */
[--C-:B------:R-:W-:Y:S01]  /*21b0*/  @!P0 IMAD.IADD R112, R112, 0x1, -R0.reuse ;  /* 0x0000000170708824 */ /* 0x100fe200078e0a00 */
[----:B------:R-:W-:Y:S01]  /*21c0*/  ISETP.GT.U32.AND P0, PT, R0, R80, PT ;  /* 0x000000500000720c */ /* 0x000fe20003f04070 */
[----:B------:R-:W-:Y:S02]  /*21d0*/  VIADD R11, R2, 0x60 ;  /* 0x00000060020b7836 */ /* 0x000fe40000000000 */
[----:B------:R-:W-:Y:S02]  /*21e0*/  IMAD R63, R0, R6, R63 ;  /* 0x00000006003f7224 */ /* 0x000fe400078e023f */
[----:B------:R-:W-:Y:S01]  /*21f0*/  VIADD R12, R2, 0x5c ;  /* 0x0000005c020c7836 */ /* 0x000fe20000000000 */
[----:B------:R-:W-:Y:S01]  /*2200*/  IABS R61, R11 ;  /* 0x0000000b003d7213 */ /* 0x000fe20000000000 */
[----:B------:R-:W-:Y:S01]  /*2210*/  @!P3 IMAD.IADD R82, R82, 0x1, -R0 ;  /* 0x000000015252b824 */ /* 0x000fe200078e0a00 */
[----:B------:R-:W-:Y:S01]  /*2220*/  ISETP.GT.U32.AND P3, PT, R0, R63, PT ;  /* 0x0000003f0000720c */ /* 0x000fe20003f64070 */
[----:B------:R-:W-:Y:S01]  /*2230*/  VIADD R13, R2, 0x58 ;  /* 0x00000058020d7836 */ /* 0x000fe20000000000 */
[----:B------:R-:W-:Y:S01]  /*2240*/  IABS R59, R12 ;  /* 0x0000000c003b7213 */ /* 0x000fe20000000000 */
[----:B------:R-:W-:-:S03]  /*2250*/  IMAD.HI.U32 R5, R4, R61, RZ ;  /* 0x0000003d04057227 */ /* 0x000fc600078e00ff */
[----:B------:R-:W-:Y:S01]  /*2260*/  IABS R57, R13 ;  /* 0x0000000d00397213 */ /* 0x000fe20000000000 */
[--C-:B------:R-:W-:Y:S01]  /*2270*/  @!P4 IMAD.IADD R65, R65, 0x1, -R0.reuse ;  /* 0x000000014141c824 */ /* 0x100fe200078e0a00 */
[----:B------:R-:W-:Y:S01]  /*2280*/  ISETP.GT.U32.AND P4, PT, R0, R82, PT ;  /* 0x000000520000720c */ /* 0x000fe20003f84070 */
[--C-:B------:R-:W-:Y:S01]  /*2290*/  @!P6 IMAD.IADD R46, R46, 0x1, -R0.reuse ;  /* 0x000000012e2ee824 */ /* 0x100fe200078e0a00 */
[----:B------:R-:W-:Y:S01]  /*22a0*/  ISETP.GE.AND P6, PT, R14, RZ, PT ;  /* 0x000000ff0e00720c */ /* 0x000fe20003fc6270 */
[----:B------:R-:W-:Y:S01]  /*22b0*/  @!P0 IMAD.IADD R80, R80, 0x1, -R0 ;  /* 0x0000000150508824 */ /* 0x000fe200078e0a00 */
[----:B------:R-:W-:Y:S01]  /*22c0*/  ISETP.GE.AND P0, PT, R16, RZ, PT ;  /* 0x000000ff1000720c */ /* 0x000fe20003f06270 */
[----:B------:R-:W-:Y:S01]  /*22d0*/  IMAD.HI.U32 R6, R4, R59, RZ ;  /* 0x0000003b04067227 */ /* 0x000fe200078e00ff */
[----:B------:R-:W-:Y:S02]  /*22e0*/  @!P3 IADD3 R63, R63, -R0, RZ ;  /* 0x800000003f3fb210 */ /* 0x000fe40007ffe0ff */
[----:B------:R-:W-:Y:S01]  /*22f0*/  ISETP.GT.U32.AND P3, PT, R0, R65, PT ;  /* 0x000000410000720c */ /* 0x000fe20003f64070 */
[----:B------:R-:W-:-:S02]  /*2300*/  IMAD.MOV R5, RZ, RZ, -R5 ;  /* 0x000000ffff057224 */ /* 0x000fc400078e0a05 */
[----:B------:R-:W-:Y:S02]  /*2310*/  VIADD R14, R2, 0x54 ;  /* 0x00000054020e7836 */ /* 0x000fe40000000000 */
[----:B------:R-:W-:Y:S01]  /*2320*/  @!P2 IMAD.MOV R112, RZ, RZ, -R112 ;  /* 0x000000ffff70a224 */ /* 0x000fe200078e0a70 */
[C---:B------:R-:W-:Y:S01]  /*2330*/  ISETP.GT.U32.AND P2, PT, R0.reuse, R80, PT ;  /* 0x000000500000720c */ /* 0x040fe20003f44070 */
[----:B------:R-:W-:Y:S01]  /*2340*/  IMAD.MOV R6, RZ, RZ, -R6 ;  /* 0x000000ffff067224 */ /* 0x000fe200078e0a06 */
[----:B------:R-:W-:Y:S01]  /*2350*/  IABS R53, R14 ;  /* 0x0000000e00357213 */ /* 0x000fe20000000000 */
[----:B------:R-:W-:Y:S02]  /*2360*/  IMAD R61, R0, R5, R61 ;  /* 0x00000005003d7224 */ /* 0x000fe400078e023d */
[----:B------:R-:W-:-:S04]  /*2370*/  IMAD.HI.U32 R5, R4, R57, RZ ;  /* 0x0000003904057227 */ /* 0x000fc800078e00ff */
[----:B------:R-:W-:Y:S02]  /*2380*/  IMAD R59, R0, R6, R59 ;  /* 0x00000006003b7224 */ /* 0x000fe400078e023b */
[----:B------:R-:W-:Y:S02]  /*2390*/  IMAD.MOV R6, RZ, RZ, -R5 ;  /* 0x000000ffff067224 */ /* 0x000fe400078e0a05 */
[----:B------:R-:W-:Y:S01]  /*23a0*/  @!P4 IMAD.IADD R82, R82, 0x1, -R0 ;  /* 0x000000015252c824 */ /* 0x000fe200078e0a00 */
[----:B------:R-:W-:Y:S01]  /*23b0*/  ISETP.GE.AND P4, PT, R8, RZ, PT ;  /* 0x000000ff0800720c */ /* 0x000fe20003f86270 */
[----:B------:R-:W-:-:S04]  /*23c0*/  IMAD.HI.U32 R5, R4, R53, RZ ;  /* 0x0000003504057227 */ /* 0x000fc800078e00ff */
[--C-:B------:R-:W-:Y:S01]  /*23d0*/  @!P2 IMAD.IADD R80, R80, 0x1, -R0.reuse ;  /* 0x000000015050a824 */ /* 0x100fe200078e0a00 */
[----:B------:R-:W-:Y:S01]  /*23e0*/  IADD3 R5, -R5, RZ, RZ ;  /* 0x000000ff05057210 */ /* 0x000fe20007ffe1ff */
[C---:B------:R-:W-:Y:S01]  /*23f0*/  IMAD R57, R0.reuse, R6, R57 ;  /* 0x0000000600397224 */ /* 0x040fe200078e0239 */
[----:B------:R-:W-:Y:S01]  /*2400*/  ISETP.GT.U32.AND P2, PT, R0, R59, PT ;  /* 0x0000003b0000720c */ /* 0x000fe20003f44070 */
[----:B------:R-:W-:Y:S01]  /*2410*/  @!P3 IMAD.IADD R65, R65, 0x1, -R0 ;  /* 0x000000014141b824 */ /* 0x000fe200078e0a00 */
[----:B------:R-:W-:Y:S01]  /*2420*/  ISETP.GE.AND P3, PT, R10, RZ, PT ;  /* 0x000000ff0a00720c */ /* 0x000fe20003f66270 */
[C---:B------:R-:W-:Y:S02]  /*2430*/  IMAD R53, R0.reuse, R5, R53 ;  /* 0x0000000500357224 */ /* 0x040fe400078e0235 */
[----:B------:R-:W-:Y:S01]  /*2440*/  @!P0 IMAD.MOV R80, RZ, RZ, -R80 ;  /* 0x000000ffff508224 */ /* 0x000fe200078e0a50 */
[C---:B------:R-:W-:Y:S01]  /*2450*/  ISETP.GT.U32.AND P0, PT, R0.reuse, R57, PT ;  /* 0x000000390000720c */ /* 0x040fe20003f04070 */
[----:B------:R-:W-:Y:S01]  /*2460*/  @!P5 IMAD.MOV R46, RZ, RZ, -R46 ;  /* 0x000000ffff2ed224 */ /* 0x000fe200078e0a2e */
[C---:B------:R-:W-:Y:S01]  /*2470*/  ISETP.GT.U32.AND P5, PT, R0.reuse, R61, PT ;  /* 0x0000003d0000720c */ /* 0x040fe20003fa4070 */
[----:B------:R-:W-:Y:S01]  /*2480*/  @!P1 IMAD.MOV R84, RZ, RZ, -R84 ;  /* 0x000000ffff549224 */ /* 0x000fe200078e0a54 */
[C---:B------:R-:W-:Y:S01]  /*2490*/  ISETP.GT.U32.AND P1, PT, R0.reuse, R63, PT ;  /* 0x0000003f0000720c */ /* 0x040fe20003f24070 */
[----:B------:R-:W-:Y:S01]  /*24a0*/  @!P4 IMAD.MOV R65, RZ, RZ, -R65 ;  /* 0x000000ffff41c224 */ /* 0x000fe200078e0a41 */
[----:B------:R-:W-:Y:S01]  /*24b0*/  ISETP.GT.U32.AND P4, PT, R0, R53, PT ;  /* 0x000000350000720c */ /* 0x000fe20003f84070 */
[----:B------:R-:W-:-:S02]  /*24c0*/  VIADD R8, R2, 0x50 ;  /* 0x0000005002087836 */ /* 0x000fc40000000000 */
[----:B------:R-:W-:Y:S02]  /*24d0*/  VIADD R6, R2, 0x4c ;  /* 0x0000004c02067836 */ /* 0x000fe40000000000 */
[--C-:B------:R-:W-:Y:S01]  /*24e0*/  @!P2 IMAD.IADD R59, R59, 0x1, -R0.reuse ;  /* 0x000000013b3ba824 */ /* 0x100fe200078e0a00 */
[----:B------:R-:W-:Y:S01]  /*24f0*/  IABS R51, R8 ;  /* 0x0000000800337213 */ /* 0x000fe20000000000 */
[--C-:B------:R-:W-:Y:S01]  /*2500*/  @!P0 IMAD.IADD R57, R57, 0x1, -R0.reuse ;  /* 0x0000000139398824 */ /* 0x100fe200078e0a00 */
[----:B------:R-:W-:Y:S01]  /*2510*/  IABS R43, R6 ;  /* 0x00000006002b7213 */ /* 0x000fe20000000000 */
[--C-:B------:R-:W-:Y:S01]  /*2520*/  @!P5 IMAD.IADD R61, R61, 0x1, -R0.reuse ;  /* 0x000000013d3dd824 */ /* 0x100fe200078e0a00 */
[----:B------:R-:W-:Y:S01]  /*2530*/  ISETP.GE.AND P0, PT, R6, RZ, PT ;  /* 0x000000ff0600720c */ /* 0x000fe20003f06270 */
[----:B------:R-:W-:Y:S01]  /*2540*/  IMAD.HI.U32 R5, R4, R51, RZ ;  /* 0x0000003304057227 */ /* 0x000fe200078e00ff */
[----:B------:R-:W-:Y:S02]  /*2550*/  ISETP.GE.AND P5, PT, R12, RZ, PT ;  /* 0x000000ff0c00720c */ /* 0x000fe40003fa6270 */
[----:B------:R-:W-:Y:S01]  /*2560*/  @!P4 IADD3 R53, R53, -R0, RZ ;  /* 0x800000003535c210 */ /* 0x000fe20007ffe0ff */
[----:B------:R-:W-:Y:S01]  /*2570*/  @!P1 IMAD.IADD R63, R63, 0x1, -R0 ;  /* 0x000000013f3f9824 */ /* 0x000fe200078e0a00 */
[C---:B------:R-:W-:Y:S01]  /*2580*/  ISETP.GT.U32.AND P4, PT, R0.reuse, R57, PT ;  /* 0x000000390000720c */ /* 0x040fe20003f84070 */
[----:B------:R-:W-:Y:S01]  /*2590*/  IMAD.MOV R5, RZ, RZ, -R5 ;  /* 0x000000ffff057224 */ /* 0x000fe200078e0a05 */
[C---:B------:R-:W-:Y:S01]  /*25a0*/  ISETP.GT.U32.AND P2, PT, R0.reuse, R61, PT ;  /* 0x0000003d0000720c */ /* 0x040fe20003f44070 */
[----:B------:R-:W-:Y:S01]  /*25b0*/  @!P3 IMAD.MOV R63, RZ, RZ, -R63 ;  /* 0x000000ffff3fb224 */ /* 0x000fe200078e0a3f */
[----:B------:R-:W-:Y:S01]  /*25c0*/  ISETP.GE.AND P3, PT, R13, RZ, PT ;  /* 0x000000ff0d00720c */ /* 0x000fe20003f66270 */
[----:B------:R-:W-:Y:S01]  /*25d0*/  IMAD R51, R0, R5, R51 ;  /* 0x0000000500337224 */ /* 0x000fe200078e0233 */
[----:B------:R-:W-:Y:S01]  /*25e0*/  ISETP.GE.AND P1, PT, R11, RZ, PT ;  /* 0x000000ff0b00720c */ /* 0x000fe20003f26270 */
[----:B------:R-:W-:-:S04]  /*25f0*/  IMAD.HI.U32 R5, R4, R43, RZ ;  /* 0x0000002b04057227 */ /* 0x000fc800078e00ff */
[----:B------:R-:W-:Y:S02]  /*2600*/  IMAD.MOV R5, RZ, RZ, -R5 ;  /* 0x000000ffff057224 */ /* 0x000fe400078e0a05 */
[----:B------:R-:W-:Y:S01]  /*2610*/  @!P6 IMAD.MOV R82, RZ, RZ, -R82 ;  /* 0x000000ffff52e224 */ /* 0x000fe200078e0a52 */
[C---:B------:R-:W-:Y:S01]  /*2620*/  ISETP.GT.U32.AND P6, PT, R0.reuse, R59, PT ;  /* 0x0000003b0000720c */ /* 0x040fe20003fc4070 */
[--C-:B------:R-:W-:Y:S01]  /*2630*/  @!P4 IMAD.IADD R57, R57, 0x1, -R0.reuse ;  /* 0x000000013939c824 */ /* 0x100fe200078e0a00 */
[C---:B------:R-:W-:Y:S01]  /*2640*/  ISETP.GT.U32.AND P4, PT, R0.reuse, R51, PT ;  /* 0x000000330000720c */ /* 0x040fe20003f84070 */
[----:B------:R-:W-:Y:S02]  /*2650*/  IMAD R43, R0, R5, R43 ;  /* 0x00000005002b7224 */ /* 0x000fe400078e022b */
[--C-:B------:R-:W-:Y:S01]  /*2660*/  @!P2 IMAD.IADD R61, R61, 0x1, -R0.reuse ;  /* 0x000000013d3da824 */ /* 0x100fe200078e0a00 */
[----:B------:R-:W-:Y:S01]  /*2670*/  ISETP.GE.AND P2, PT, R14, RZ, PT ;  /* 0x000000ff0e00720c */ /* 0x000fe20003f46270 */
[----:B------:R-:W-:Y:S01]  /*2680*/  @!P3 IMAD.MOV R57, RZ, RZ, -R57 ;  /* 0x000000ffff39b224 */ /* 0x000fe200078e0a39 */
[C---:B------:R-:W-:Y:S01]  /*2690*/  ISETP.GT.U32.AND P3, PT, R0.reuse, R43, PT ;  /* 0x0000002b0000720c */ /* 0x040fe20003f64070 */
[----:B------:R-:W-:Y:S01]  /*26a0*/  @!P1 IMAD.MOV R61, RZ, RZ, -R61 ;  /* 0x000000ffff3d9224 */ /* 0x000fe200078e0a3d */
[----:B------:R-:W-:Y:S01]  /*26b0*/  ISETP.GT.U32.AND P1, PT, R0, R53, PT ;  /* 0x000000350000720c */ /* 0x000fe20003f24070 */
[C---:B------:R-:W-:Y:S01]  /*26c0*/  VIADD R6, R2.reuse, 0x48 ;  /* 0x0000004802067836 */ /* 0x040fe20000000000 */
[----:B------:R-:W-:Y:S01]  /*26d0*/  IADD3 R14, R2, 0x28, RZ ;  /* 0x00000028020e7810 */ /* 0x000fe20007ffe0ff */
[--C-:B------:R-:W-:Y:S01]  /*26e0*/  @!P6 IMAD.IADD R59, R59, 0x1, -R0.reuse ;  /* 0x000000013b3be824 */ /* 0x100fe200078e0a00 */
[----:B------:R-:W-:Y:S01]  /*26f0*/  ISETP.GE.AND P6, PT, R8, RZ, PT ;  /* 0x000000ff0800720c */ /* 0x000fe20003fc6270 */
[C---:B------:R-:W-:Y:S01]  /*2700*/  VIADD R10, R2.reuse, 0x40 ;  /* 0x00000040020a7836 */ /* 0x040fe20000000000 */
[----:B------:R-:W-:Y:S01]  /*2710*/  IABS R39, R6 ;  /* 0x0000000600277213 */ /* 0x000fe20000000000 */
[----:B------:R-:W-:Y:S01]  /*2720*/  VIADD R8, R2, 0x44 ;  /* 0x0000004402087836 */ /* 0x000fe20000000000 */
[----:B------:R-:W-:Y:S01]  /*2730*/  IABS R27, R14 ;  /* 0x0000000e001b7213 */ /* 0x000fe20000000000 */
[----:B------:R-:W-:Y:S01]  /*2740*/  @!P4 IMAD.IADD R51, R51, 0x1, -R0 ;  /* 0x000000013333c824 */ /* 0x000fe200078e0a00 */
[----:B------:R-:W-:Y:S01]  /*2750*/  IABS R47, R10 ;  /* 0x0000000a002f7213 */ /* 0x000fe20000000000 */
[----:B------:R-:W-:Y:S01]  /*2760*/  IMAD.HI.U32 R5, R4, R39, RZ ;  /* 0x0000002704057227 */ /* 0x000fe200078e00ff */
[----:B------:R-:W-:-:S02]  /*2770*/  IABS R45, R8 ;  /* 0x00000008002d7213 */ /* 0x000fc40000000000 */
[----:B------:R-:W-:Y:S01]  /*2780*/  ISETP.GT.U32.AND P4, PT, R0, R51, PT ;  /* 0x000000330000720c */ /* 0x000fe20003f84070 */
[--C-:B------:R-:W-:Y:S02]  /*2790*/  @!P3 IMAD.IADD R43, R43, 0x1, -R0.reuse ;  /* 0x000000012b2bb824 */ /* 0x100fe400078e0a00 */
[----:B------:R-:W-:Y:S01]  /*27a0*/  @!P1 IMAD.IADD R53, R53, 0x1, -R0 ;  /* 0x0000000135359824 */ /* 0x000fe200078e0a00 */
[----:B------:R-:W-:Y:S01]  /*27b0*/  ISETP.GE.AND P1, PT, R8, RZ, PT ;  /* 0x000000ff0800720c */ /* 0x000fe20003f26270 */
[----:B------:R-:W-:Y:S01]  /*27c0*/  @!P5 IMAD.MOV R59, RZ, RZ, -R59 ;  /* 0x000000ffff3bd224 */ /* 0x000fe200078e0a3b */
[----:B------:R-:W-:Y:S01]  /*27d0*/  IADD3 R8, -R5, RZ, RZ ;  /* 0x000000ff05087210 */ /* 0x000fe20007ffe1ff */
[----:B------:R-:W-:Y:S01]  /*27e0*/  IMAD.HI.U32 R5, R4, R47, RZ ;  /* 0x0000002f04057227 */ /* 0x000fe200078e00ff */
[----:B------:R-:W-:Y:S02]  /*27f0*/  ISETP.GT.U32.AND P3, PT, R0, R43, PT ;  /* 0x0000002b0000720c */ /* 0x000fe40003f64070 */
[----:B------:R-:W-:Y:S01]  /*2800*/  ISETP.GE.AND P5, PT, R6, RZ, PT ;  /* 0x000000ff0600720c */ /* 0x000fe20003fa6270 */
[----:B------:R-:W-:-:S02]  /*2810*/  IMAD R39, R0, R8, R39 ;  /* 0x0000000800277224 */ /* 0x000fc400078e0227 */
[----:B------:R-:W-:Y:S02]  /*2820*/  IMAD.MOV R8, RZ, RZ, -R5 ;  /* 0x000000ffff087224 */ /* 0x000fe400078e0a05 */
[----:B------:R-:W-:Y:S02]  /*2830*/  VIADD R11, R2, 0x3c ;  /* 0x0000003c020b7836 */ /* 0x000fe40000000000 */
[----:B------:R-:W-:Y:S02]  /*2840*/  IMAD R47, R0, R8, R47 ;  /* 0x00000008002f7224 */ /* 0x000fe400078e022f */
[----:B------:R-:W-:Y:S01]  /*2850*/  IMAD.HI.U32 R6, R4, R45, RZ ;  /* 0x0000002d04067227 */ /* 0x000fe200078e00ff */
[----:B------:R-:W-:-:S03]  /*2860*/  IABS R49, R11 ;  /* 0x0000000b00317213 */ /* 0x000fc60000000000 */
[----:B------:R-:W-:Y:S01]  /*2870*/  @!P3 IMAD.IADD R43, R43, 0x1, -R0 ;  /* 0x000000012b2bb824 */ /* 0x000fe200078e0a00 */
[----:B------:R-:W-:Y:S01]  /*2880*/  ISETP.GT.U32.AND P3, PT, R0, R47, PT ;  /* 0x0000002f0000720c */ /* 0x000fe20003f64070 */
[----:B------:R-:W-:Y:S02]  /*2890*/  VIADD R12, R2, 0x34 ;  /* 0x00000034020c7836 */ /* 0x000fe40000000000 */
[----:B------:R-:W-:Y:S02]  /*28a0*/  IMAD.MOV R6, RZ, RZ, -R6 ;  /* 0x000000ffff067224 */ /* 0x000fe400078e0a06 */
[----:B------:R-:W-:Y:S01]  /*28b0*/  @!P4 IMAD.IADD R51, R51, 0x1, -R0 ;  /* 0x000000013333c824 */ /* 0x000fe200078e0a00 */
[----:B------:R-:W-:Y:S01]  /*28c0*/  IABS R33, R12 ;  /* 0x0000000c00217213 */ /* 0x000fe20000000000 */
[C---:B------:R-:W-:Y:S01]  /*28d0*/  IMAD R45, R0.reuse, R6, R45 ;  /* 0x00000006002d7224 */ /* 0x040fe200078e022d */
[----:B------:R-:W-:Y:S01]  /*28e0*/  ISETP.GT.U32.AND P4, PT, R0, R39, PT ;  /* 0x000000270000720c */ /* 0x000fe20003f84070 */
[----:B------:R-:W-:-:S04]  /*28f0*/  IMAD.HI.U32 R5, R4, R49, RZ ;  /* 0x0000003104057227 */ /* 0x000fc800078e00ff */
[----:B------:R-:W-:Y:S02]  /*2900*/  @!P3 IMAD.IADD R47, R47, 0x1, -R0 ;  /* 0x000000012f2fb824 */ /* 0x000fe400078e0a00 */
[----:B------:R-:W-:-:S03]  /*2910*/  IMAD.HI.U32 R6, R4, R33, RZ ;  /* 0x0000002104067227 */ /* 0x000fc600078e00ff */
[C---:B------:R-:W-:Y:S01]  /*2920*/  ISETP.GT.U32.AND P3, PT, R0.reuse, R47, PT ;  /* 0x0000002f0000720c */ /* 0x040fe20003f64070 */
[----:B------:R-:W-:Y:S01]  /*2930*/  @!P6 IMAD.MOV R51, RZ, RZ, -R51 ;  /* 0x000000ffff33e224 */ /* 0x000fe200078e0a33 */
[C---:B------:R-:W-:Y:S01]  /*2940*/  ISETP.GT.U32.AND P6, PT, R0.reuse, R45, PT ;  /* 0x0000002d0000720c */ /* 0x040fe20003fc4070 */
[----:B------:R-:W-:Y:S01]  /*2950*/  IMAD.MOV R5, RZ, RZ, -R5 ;  /* 0x000000ffff057224 */ /* 0x000fe200078e0a05 */
[----:B------:R-:W-:Y:S01]  /*2960*/  @!P4 IADD3 R39, R39, -R0, RZ ;  /* 0x800000002727c210 */ /* 0x000fe20007ffe0ff */
[----:B------:R-:W-:Y:S02]  /*2970*/  IMAD.MOV R6, RZ, RZ, -R6 ;  /* 0x000000ffff067224 */ /* 0x000fe400078e0a06 */
[C---:B------:R-:W-:Y:S01]  /*2980*/  IMAD R49, R0.reuse, R5, R49 ;  /* 0x0000000500317224 */ /* 0x040fe200078e0231 */
[C---:B------:R-:W-:Y:S01]  /*2990*/  ISETP.GT.U32.AND P4, PT, R0.reuse, R39, PT ;  /* 0x000000270000720c */ /* 0x040fe20003f84070 */
[----:B------:R-:W-:Y:S02]  /*29a0*/  IMAD R33, R0, R6, R33 ;  /* 0x0000000600217224 */ /* 0x000fe400078e0221 */
[----:B------:R-:W-:Y:S01]  /*29b0*/  @!P2 IMAD.MOV R53, RZ, RZ, -R53 ;  /* 0x000000ffff35a224 */ /* 0x000fe200078e0a35 */
[----:B------:R-:W-:Y:S01]  /*29c0*/  ISETP.GE.AND P2, PT, R10, RZ, PT ;  /* 0x000000ff0a00720c */ /* 0x000fe20003f46270 */
[----:B------:R-:W-:Y:S01]  /*29d0*/  @!P0 IMAD.MOV R43, RZ, RZ, -R43 ;  /* 0x000000ffff2b8224 */ /* 0x000fe200078e0a2b */
[----:B------:R-:W-:Y:S01]  /*29e0*/  ISETP.GT.U32.AND P0, PT, R0, R49, PT ;  /* 0x000000310000720c */ /* 0x000fe20003f04070 */
[----:B------:R-:W-:-:S02]  /*29f0*/  VIADD R10, R2, 0x38 ;  /* 0x00000038020a7836 */ /* 0x000fc40000000000 */
[--C-:B------:R-:W-:Y:S01]  /*2a00*/  @!P3 IMAD.IADD R47, R47, 0x1, -R0.reuse ;  /* 0x000000012f2fb824 */ /* 0x100fe200078e0a00 */
[----:B------:R-:W-:Y:S01]  /*2a10*/  ISETP.GT.U32.AND P3, PT, R0, R33, PT ;  /* 0x000000210000720c */ /* 0x000fe20003f64070 */
[--C-:B------:R-:W-:Y:S01]  /*2a20*/  @!P6 IMAD.IADD R45, R45, 0x1, -R0.reuse ;  /* 0x000000012d2de824 */ /* 0x100fe200078e0a00 */
[----:B------:R-:W-:Y:S01]  /*2a30*/  IABS R37, R10 ;  /* 0x0000000a00257213 */ /* 0x000fe20000000000 */
[----:B------:R-:W-:Y:S02]  /*2a40*/  VIADD R17, R2, 0x30 ;  /* 0x0000003002117836 */ /* 0x000fe40000000000 */
[--C-:B------:R-:W-:Y:S01]  /*2a50*/  @!P4 IMAD.IADD R39, R39, 0x1, -R0.reuse ;  /* 0x000000012727c824 */ /* 0x100fe200078e0a00 */
[----:B------:R-:W-:Y:S01]  /*2a60*/  ISETP.GT.U32.AND P6, PT, R0, R45, PT ;  /* 0x0000002d0000720c */ /* 0x000fe20003fc4070 */
[----:B------:R-:W-:Y:S01]  /*2a70*/  IMAD.HI.U32 R5, R4, R37, RZ ;  /* 0x0000002504057227 */ /* 0x000fe200078e00ff */
[----:B------:R-:W-:Y:S02]  /*2a80*/  IABS R31, R17 ;  /* 0x00000011001f7213 */ /* 0x000fe40000000000 */
[----:B------:R-:W-:Y:S01]  /*2a90*/  ISETP.GE.AND P4, PT, R11, RZ, PT ;  /* 0x000000ff0b00720c */ /* 0x000fe20003f86270 */
[----:B------:R-:W-:-:S02]  /*2aa0*/  @!P0 IMAD.IADD R49, R49, 0x1, -R0 ;  /* 0x0000000131318824 */ /* 0x000fc400078e0a00 */
[----:B------:R-:W-:Y:S02]  /*2ab0*/  IMAD.MOV R5, RZ, RZ, -R5 ;  /* 0x000000ffff057224 */ /* 0x000fe400078e0a05 */
[----:B------:R-:W-:Y:S01]  /*2ac0*/  @!P3 IMAD.IADD R33, R33, 0x1, -R0 ;  /* 0x000000012121b824 */ /* 0x000fe200078e0a00 */
[----:B------:R-:W-:Y:S01]  /*2ad0*/  ISETP.GT.U32.AND P0, PT, R0, R49, PT ;  /* 0x000000310000720c */ /* 0x000fe20003f04070 */
[----:B------:R-:W-:Y:S02]  /*2ae0*/  VIADD R16, R2, 0x2c ;  /* 0x0000002c02107836 */ /* 0x000fe40000000000 */
[C---:B------:R-:W-:Y:S02]  /*2af0*/  IMAD R37, R0.reuse, R5, R37 ;  /* 0x0000000500257224 */ /* 0x040fe400078e0225 */
[----:B------:R-:W-:Y:S01]  /*2b00*/  @!P5 IMAD.MOV R39, RZ, RZ, -R39 ;  /* 0x000000ffff27d224 */ /* 0x000fe200078e0a27 */
[----:B------:R-:W-:Y:S01]  /*2b10*/  ISETP.GT.U32.AND P5, PT, R0, R33, PT ;  /* 0x000000210000720c */ /* 0x000fe20003fa4070 */
[----:B------:R-:W-:Y:S01]  /*2b20*/  IMAD.HI.U32 R8, R4, R31, RZ ;  /* 0x0000001f04087227 */ /* 0x000fe200078e00ff */
[----:B------:R-:W-:-:S03]  /*2b30*/  IABS R29, R16 ;  /* 0x00000010001d7213 */ /* 0x000fc60000000000 */
[----:B------:R-:W-:-:S04]  /*2b40*/  IMAD.HI.U32 R6, R4, R27, RZ ;  /* 0x0000001b04067227 */ /* 0x000fc800078e00ff */
[----:B------:R-:W-:Y:S01]  /*2b50*/  @!P6 IMAD.IADD R45, R45, 0x1, -R0 ;  /* 0x000000012d2de824 */ /* 0x000fe200078e0a00 */
[----:B------:R-:W-:Y:S01]  /*2b60*/  ISETP.GT.U32.AND P6, PT, R0, R37, PT ;  /* 0x000000250000720c */ /* 0x000fe20003fc4070 */
[----:B------:R-:W-:Y:S02]  /*2b70*/  IMAD.MOV R8, RZ, RZ, -R8 ;  /* 0x000000ffff087224 */ /* 0x000fe400078e0a08 */
[----:B------:R-:W-:Y:S02]  /*2b80*/  IMAD.MOV R6, RZ, RZ, -R6 ;  /* 0x000000ffff067224 */ /* 0x000fe400078e0a06 */
[----:B------:R-:W-:-:S04]  /*2b90*/  IMAD.HI.U32 R5, R4, R29, RZ ;  /* 0x0000001d04057227 */ /* 0x000fc800078e00ff */
[C---:B------:R-:W-:Y:S02]  /*2ba0*/  IMAD R31, R0.reuse, R8, R31 ;  /* 0x00000008001f7224 */ /* 0x040fe400078e021f */
[C---:B------:R-:W-:Y:S02]  /*2bb0*/  IMAD R27, R0.reuse, R6, R27 ;  /* 0x00000006001b7224 */ /* 0x040fe400078e021b */
[----:B------:R-:W-:Y:S02]  /*2bc0*/  IMAD.MOV R5, RZ, RZ, -R5 ;  /* 0x000000ffff057224 */ /* 0x000fe400078e0a05 */
[--C-:B------:R-:W-:Y:S01]  /*2bd0*/  @!P0 IMAD.IADD R49, R49, 0x1, -R0.reuse ;  /* 0x0000000131318824 */ /* 0x100fe200078e0a00 */
[C---:B------:R-:W-:Y:S01]  /*2be0*/  ISETP.GT.U32.AND P0, PT, R0.reuse, R31, PT ;  /* 0x0000001f0000720c */ /* 0x040fe20003f04070 */
[----:B------:R-:W-:Y:S01]  /*2bf0*/  @!P5 IMAD.IADD R33, R33, 0x1, -R0 ;  /* 0x000000012121d824 */ /* 0x000fe200078e0a00 */
[C---:B------:R-:W-:Y:S01]  /*2c00*/  ISETP.GT.U32.AND P5, PT, R0.reuse, R27, PT ;  /* 0x0000001b0000720c */ /* 0x040fe20003fa4070 */
[----:B------:R-:W-:-:S02]  /*2c10*/  IMAD R29, R0, R5, R29 ;  /* 0x00000005001d7224 */ /* 0x000fc400078e021d */
[----:B------:R-:W-:-:S04]  /*2c20*/  IMAD.HI.U32 R5, R4, R19, RZ ;  /* 0x0000001304057227 */ /* 0x000fc800078e00ff */
[--C-:B------:R-:W-:Y:S01]  /*2c30*/  @!P6 IMAD.IADD R37, R37, 0x1, -R0.reuse ;  /* 0x000000012525e824 */ /* 0x100fe200078e0a00 */
[----:B------:R-:W-:Y:S01]  /*2c40*/  ISETP.GE.AND P6, PT, R10, RZ, PT ;  /* 0x000000ff0a00720c */ /* 0x000fe20003fc6270 */
[----:B------:R-:W-:Y:S02]  /*2c50*/  VIADD R24, R2, 0x1c ;  /* 0x0000001c02187836 */ /* 0x000fe40000000000 */
[----:B------:R-:W-:Y:S01]  /*2c60*/  IMAD.MOV R6, RZ, RZ, -R5 ;  /* 0x000000ffff067224 */ /* 0x000fe200078e0a05 */
[----:B------:R-:W-:Y:S01]  /*2c70*/  ISETP.GT.U32.AND P3, PT, R0, R37, PT ;  /* 0x000000250000720c */ /* 0x000fe20003f64070 */
[----:B------:R-:W-:Y:S01]  /*2c80*/  VIADD R18, R2, 0x24 ;  /* 0x0000002402127836 */ /* 0x000fe20000000000 */
[----:B------:R-:W-:Y:S01]  /*2c90*/  IABS R15, R24 ;  /* 0x00000018000f7213 */ /* 0x000fe20000000000 */
[----:B------:R-:W-:Y:S02]  /*2ca0*/  IMAD R19, R0, R6, R19 ;  /* 0x0000000600137224 */ /* 0x000fe400078e0213 */
[----:B------:R-:W-:Y:S01]  /*2cb0*/  @!P0 IMAD.IADD R31, R31, 0x1, -R0 ;  /* 0x000000011f1f8824 */ /* 0x000fe200078e0a00 */
[----:B------:R-:W-:Y:S01]  /*2cc0*/  IABS R23, R18 ;  /* 0x0000001200177213 */ /* 0x000fe20000000000 */
[----:B------:R-:W-:-:S03]  /*2cd0*/  IMAD.HI.U32 R5, R4, R15, RZ ;  /* 0x0000000f04057227 */ /* 0x000fc600078e00ff */
[C---:B------:R-:W-:Y:S01]  /*2ce0*/  ISETP.GT.U32.AND P0, PT, R0.reuse, R31, PT ;  /* 0x0000001f0000720c */ /* 0x040fe20003f04070 */
[----:B------:R-:W-:Y:S01]  /*2cf0*/  @!P5 IMAD.IADD R27, R27, 0x1, -R0 ;  /* 0x000000011b1bd824 */ /* 0x000fe200078e0a00 */
[----:B------:R-:W-:Y:S01]  /*2d00*/  ISETP.GT.U32.AND P5, PT, R0, R19, PT ;  /* 0x000000130000720c */ /* 0x000fe20003fa4070 */
[----:B------:R-:W-:Y:S01]  /*2d10*/  IMAD.HI.U32 R8, R4, R23, RZ ;  /* 0x0000001704087227 */ /* 0x000fe200078e00ff */
[----:B------:R-:W-:-:S03]  /*2d20*/  IADD3 R5, -R5, RZ, RZ ;  /* 0x000000ff05057210 */ /* 0x000fc60007ffe1ff */
[----:B------:R-:W-:Y:S02]  /*2d30*/  VIADD R26, R2, 0x18 ;  /* 0x00000018021a7836 */ /* 0x000fe40000000000 */
[----:B------:R-:W-:Y:S01]  /*2d40*/  @!P3 IMAD.IADD R37, R37, 0x1, -R0 ;  /* 0x000000012525b824 */ /* 0x000fe200078e0a00 */
[C---:B------:R-:W-:Y:S01]  /*2d50*/  ISETP.GT.U32.AND P3, PT, R0.reuse, R29, PT ;  /* 0x0000001d0000720c */ /* 0x040fe20003f64070 */
[----:B------:R-:W-:Y:S01]  /*2d60*/  IMAD.MOV R8, RZ, RZ, -R8 ;  /* 0x000000ffff087224 */ /* 0x000fe200078e0a08 */
[----:B------:R-:W-:Y:S01]  /*2d70*/  IABS R13, R26 ;  /* 0x0000001a000d7213 */ /* 0x000fe20000000000 */
[C---:B------:R-:W-:Y:S02]  /*2d80*/  IMAD R15, R0.reuse, R5, R15 ;  /* 0x00000005000f7224 */ /* 0x040fe400078e020f */
[C---:B------:R-:W-:Y:S02]  /*2d90*/  IMAD R23, R0.reuse, R8, R23 ;  /* 0x0000000800177224 */ /* 0x040fe400078e0217 */
[----:B------:R-:W-:Y:S01]  /*2da0*/  @!P5 IMAD.IADD R19, R19, 0x1, -R0 ;  /* 0x000000011313d824 */ /* 0x000fe200078e0a00 */
[----:B------:R-:W-:Y:S01]  /*2db0*/  ISETP.GT.U32.AND P5, PT, R0, R15, PT ;  /* 0x0000000f0000720c */ /* 0x000fe20003fa4070 */
[----:B------:R-:W-:-:S04]  /*2dc0*/  IMAD.HI.U32 R6, R4, R13, RZ ;  /* 0x0000000d04067227 */ /* 0x000fc800078e00ff */
[----:B------:R-:W-:Y:S01]  /*2dd0*/  @!P0 IMAD.IADD R31, R31, 0x1, -R0 ;  /* 0x000000011f1f8824 */ /* 0x000fe200078e0a00 */
[----:B------:R-:W-:Y:S01]  /*2de0*/  ISETP.GT.U32.AND P0, PT, R0, R23, PT ;  /* 0x000000170000720c */ /* 0x000fe20003f04070 */
[----:B------:R-:W-:Y:S02]  /*2df0*/  VIADD R20, R2, 0x14 ;  /* 0x0000001402147836 */ /* 0x000fe40000000000 */
[----:B------:R-:W-:Y:S02]  /*2e00*/  IMAD.MOV R6, RZ, RZ, -R6 ;  /* 0x000000ffff067224 */ /* 0x000fe400078e0a06 */
[----:B------:R-:W-:Y:S01]  /*2e10*/  @!P3 IMAD.IADD R29, R29, 0x1, -R0 ;  /* 0x000000011d1db824 */ /* 0x000fe200078e0a00 */
[----:B------:R-:W-:Y:S01]  /*2e20*/  ISETP.GE.AND P3, PT, R12, RZ, PT ;  /* 0x000000ff0c00720c */ /* 0x000fe20003f66270 */
[----:B------:R-:W-:Y:S01]  /*2e30*/  IMAD R13, R0, R6, R13 ;  /* 0x00000006000d7224 */ /* 0x000fe200078e020d */
[----:B------:R-:W-:Y:S01]  /*2e40*/  IABS R25, R20 ;  /* 0x0000001400197213 */ /* 0x000fe20000000000 */
[C---:B------:R-:W-:Y:S01]  /*2e50*/  VIADD R28, R2.reuse, 0x10 ;  /* 0x00000010021c7836 */ /* 0x040fe20000000000 */
[----:B------:R-:W-:Y:S01]  /*2e60*/  IABS R12, R2 ;  /* 0x00000002000c7213 */ /* 0x000fe20000000000 */
[----:B------:R-:W-:-:S02]  /*2e70*/  VIADD R30, R2, 0xc ;  /* 0x0000000c021e7836 */ /* 0x000fc40000000000 */
[----:B------:R-:W-:Y:S01]  /*2e80*/  VIADD R32, R2, 0x8 ;  /* 0x0000000802207836 */ /* 0x000fe20000000000 */
[----:B------:R-:W-:Y:S01]  /*2e90*/  IABS R21, R28 ;  /* 0x0000001c00157213 */ /* 0x000fe20000000000 */
[----:B------:R-:W-:Y:S01]  /*2ea0*/  @!P5 IMAD.IADD R15, R15, 0x1, -R0 ;  /* 0x000000010f0fd824 */ /* 0x000fe200078e0a00 */
[----:B------:R-:W-:Y:S01]  /*2eb0*/  ISETP.GT.U32.AND P5, PT, R0, R13, PT ;  /* 0x0000000d0000720c */ /* 0x000fe20003fa4070 */
[----:B------:R-:W-:Y:S01]  /*2ec0*/  IMAD.HI.U32 R8, R4, R25, RZ ;  /* 0x0000001904087227 */ /* 0x000fe200078e00ff */
[----:B------:R-:W-:-:S03]  /*2ed0*/  IABS R11, R32 ;  /* 0x00000020000b7213 */ /* 0x000fc60000000000 */
[----:B------:R-:W-:Y:S01]  /*2ee0*/  @!P0 IMAD.IADD R23, R23, 0x1, -R0 ;  /* 0x0000000117178824 */ /* 0x000fe200078e0a00 */
[----:B------:R-:W-:Y:S01]  /*2ef0*/  ISETP.GE.AND P0, PT, R17, RZ, PT ;  /* 0x000000ff1100720c */ /* 0x000fe20003f06270 */
[----:B------:R-:W-:Y:S01]  /*2f00*/  IMAD.MOV R8, RZ, RZ, -R8 ;  /* 0x000000ffff087224 */ /* 0x000fe200078e0a08 */
[----:B------:R-:W-:Y:S01]  /*2f10*/  IABS R17, R30 ;  /* 0x0000001e00117213 */ /* 0x000fe20000000000 */
[----:B------:R-:W-:-:S04]  /*2f20*/  IMAD.HI.U32 R5, R4, R21, RZ ;  /* 0x0000001504057227 */ /* 0x000fc800078e00ff */
[----:B------:R-:W-:Y:S01]  /*2f30*/  @!P1 IMAD.MOV R45, RZ, RZ, -R45 ;  /* 0x000000ffff2d9224 */ /* 0x000fe200078e0a2d */
[C---:B------:R-:W-:Y:S01]  /*2f40*/  ISETP.GT.U32.AND P1, PT, R0.reuse, R29, PT ;  /* 0x0000001d0000720c */ /* 0x040fe20003f24070 */
[----:B------:R-:W-:Y:S01]  /*2f50*/  @!P2 IMAD.MOV R47, RZ, RZ, -R47 ;  /* 0x000000ffff2fa224 */ /* 0x000fe200078e0a2f */
[C---:B------:R-:W-:Y:S01]  /*2f60*/  ISETP.GT.U32.AND P2, PT, R0.reuse, R27, PT ;  /* 0x0000001b0000720c */ /* 0x040fe20003f44070 */
[----:B------:R-:W-:Y:S01]  /*2f70*/  @!P4 IMAD.MOV R49, RZ, RZ, -R49 ;  /* 0x000000ffff31c224 */ /* 0x000fe200078e0a31 */
[C---:B------:R-:W-:Y:S01]  /*2f80*/  ISETP.GT.U32.AND P4, PT, R0.reuse, R23, PT ;  /* 0x000000170000720c */ /* 0x040fe20003f84070 */
[----:B------:R-:W-:Y:S01]  /*2f90*/  @!P3 IMAD.MOV R33, RZ, RZ, -R33 ;  /* 0x000000ffff21b224 */ /* 0x000fe200078e0a21 */
[C---:B------:R-:W-:Y:S01]  /*2fa0*/  ISETP.GT.U32.AND P3, PT, R0.reuse, R15, PT ;  /* 0x0000000f0000720c */ /* 0x040fe20003f64070 */
[----:B------:R-:W-:Y:S01]  /*2fb0*/  IMAD R25, R0, R8, R25 ;  /* 0x0000000800197224 */ /* 0x000fe200078e0219 */
[----:B------:R-:W-:Y:S01]  /*2fc0*/  IADD3 R5, -R5, RZ, RZ ;  /* 0x000000ff05057210 */ /* 0x000fe20007ffe1ff */
[----:B------:R-:W-:Y:S01]  /*2fd0*/  IMAD.HI.U32 R6, R4, R17, RZ ;  /* 0x0000001104067227 */ /* 0x000fe200078e00ff */
[----:B------:R-:W-:-:S02]  /*2fe0*/  @!P0 IADD3 R31, -R31, RZ, RZ ;  /* 0x000000ff1f1f8210 */ /* 0x000fc40007ffe1ff */
[----:B------:R-:W-:Y:S01]  /*2ff0*/  ISETP.GT.U32.AND P0, PT, R0, R25, PT ;  /* 0x000000190000720c */ /* 0x000fe20003f04070 */
[----:B------:R-:W-:-:S04]  /*3000*/  IMAD.HI.U32 R8, R4, R11, RZ ;  /* 0x0000000b04087227 */ /* 0x000fc800078e00ff */
[----:B------:R-:W-:Y:S02]  /*3010*/  VIADD R34, R2, 0x4 ;  /* 0x0000000402227836 */ /* 0x000fe40000000000 */
[----:B------:R-:W-:Y:S02]  /*3020*/  IMAD.MOV R6, RZ, RZ, -R6 ;  /* 0x000000ffff067224 */ /* 0x000fe400078e0a06 */
[----:B------:R-:W-:Y:S01]  /*3030*/  IMAD.MOV R8, RZ, RZ, -R8 ;  /* 0x000000ffff087224 */ /* 0x000fe200078e0a08 */
[----:B------:R-:W-:Y:S01]  /*3040*/  IABS R35, R34 ;  /* 0x0000002200237213 */ /* 0x000fe20000000000 */
[----:B------:R-:W-:Y:S01]  /*3050*/  @!P5 IMAD.IADD R13, R13, 0x1, -R0 ;  /* 0x000000010d0dd824 */ /* 0x000fe200078e0a00 */
[C---:B------:R-:W-:Y:S01]  /*3060*/  ISETP.GT.U32.AND P5, PT, R0.reuse, R19, PT ;  /* 0x000000130000720c */ /* 0x040fe20003fa4070 */
[C---:B------:R-:W-:Y:S02]  /*3070*/  IMAD R21, R0.reuse, R5, R21 ;  /* 0x0000000500157224 */ /* 0x040fe400078e0215 */
[----:B------:R-:W-:-:S02]  /*3080*/  IMAD R17, R0, R6, R17 ;  /* 0x0000000600117224 */ /* 0x000fc400078e0211 */
[C---:B------:R-:W-:Y:S01]  /*3090*/  IMAD R11, R0.reuse, R8, R11 ;  /* 0x00000008000b7224 */ /* 0x040fe200078e020b */
[----:B------:R-:W-:Y:S01]  /*30a0*/  SHF.R.U32.HI R8, RZ, 0x5, R56 ;  /* 0x00000005ff087819 */ /* 0x000fe20000011638 */
[----:B------:R-:W-:Y:S01]  /*30b0*/  @!P6 IMAD.MOV R37, RZ, RZ, -R37 ;  /* 0x000000ffff25e224 */ /* 0x000fe200078e0a25 */
[----:B------:R-:W-:Y:S01]  /*30c0*/  ISETP.GT.U32.AND P6, PT, R0, R13, PT ;  /* 0x0000000d0000720c */ /* 0x000fe20003fc4070 */
[----:B------:R-:W-:Y:S01]  /*30d0*/  IMAD.HI.U32 R5, R4, R12, RZ ;  /* 0x0000000c04057227 */ /* 0x000fe200078e00ff */
[----:B------:R-:W-:-:S03]  /*30e0*/  R2UR UR41, R8 ;  /* 0x00000000082972ca */ /* 0x000fc600000e0000 */
[----:B------:R-:W-:-:S04]  /*30f0*/  IMAD.HI.U32 R10, R4, R35, RZ ;  /* 0x00000023040a7227 */ /* 0x000fc800078e00ff */
[--C-:B------:R-:W-:Y:S01]  /*3100*/  @!P1 IMAD.IADD R29, R29, 0x1, -R0.reuse ;  /* 0x000000011d1d9824 */ /* 0x100fe200078e0a00 */
[C---:B------:R-:W-:Y:S01]  /*3110*/  ISETP.GT.U32.AND P1, PT, R0.reuse, R21, PT ;  /* 0x000000150000720c */ /* 0x040fe20003f24070 */
[--C-:B------:R-:W-:Y:S01]  /*3120*/  @!P2 IMAD.IADD R27, R27, 0x1, -R0.reuse ;  /* 0x000000011b1ba824 */ /* 0x100fe200078e0a00 */
[C---:B------:R-:W-:Y:S01]  /*3130*/  ISETP.GT.U32.AND P2, PT, R0.reuse, R17, PT ;  /* 0x000000110000720c */ /* 0x040fe20003f44070 */
[--C-:B------:R-:W-:Y:S01]  /*3140*/  @!P4 IMAD.IADD R23, R23, 0x1, -R0.reuse ;  /* 0x000000011717c824 */ /* 0x100fe200078e0a00 */
[----:B------:R-:W-:Y:S01]  /*3150*/  ISETP.GT.U32.AND P4, PT, R0, R11, PT ;  /* 0x0000000b0000720c */ /* 0x000fe20003f84070 */
[----:B------:R-:W-:Y:S01]  /*3160*/  @!P3 IMAD.IADD R15, R15, 0x1, -R0 ;  /* 0x000000010f0fb824 */ /* 0x000fe200078e0a00 */
[----:B------:R-:W-:Y:S01]  /*3170*/  ISETP.GE.AND P3, PT, R16, RZ, PT ;  /* 0x000000ff1000720c */ /* 0x000fe20003f66270 */
[----:B------:R-:W-:Y:S02]  /*3180*/  IMAD.MOV R5, RZ, RZ, -R5 ;  /* 0x000000ffff057224 */ /* 0x000fe400078e0a05 */
[----:B------:R-:W-:-:S02]  /*3190*/  IMAD.MOV R10, RZ, RZ, -R10 ;  /* 0x000000ffff0a7224 */ /* 0x000fc400078e0a0a */
[C---:B------:R-:W-:Y:S01]  /*31a0*/  IMAD R6, R0.reuse, R5, R12 ;  /* 0x0000000500067224 */ /* 0x040fe200078e020c */
[----:B------:R-:W-:Y:S01]  /*31b0*/  SHF.R.S32.HI R5, RZ, 0x1f, R62 ;  /* 0x0000001fff057819 */ /* 0x000fe2000001143e */
[C---:B------:R-:W-:Y:S02]  /*31c0*/  IMAD R4, R0.reuse, R10, R35 ;  /* 0x0000000a00047224 */ /* 0x040fe400078e0223 */
[--C-:B------:R-:W-:Y:S01]  /*31d0*/  @!P6 IMAD.IADD R13, R13, 0x1, -R0.reuse ;  /* 0x000000010d0de824 */ /* 0x100fe200078e0a00 */
[----:B------:R-:W-:Y:S01]  /*31e0*/  ISETP.GT.U32.AND P6, PT, R0, R6, PT ;  /* 0x000000060000720c */ /* 0x000fe20003fc4070 */
[--C-:B------:R-:W-:Y:S01]  /*31f0*/  @!P0 IMAD.IADD R25, R25, 0x1, -R0.reuse ;  /* 0x0000000119198824 */ /* 0x100fe200078e0a00 */
[----:B------:R-:W-:Y:S01]  /*3200*/  ISETP.GE.AND P0, PT, R14, RZ, PT ;  /* 0x000000ff0e00720c */ /* 0x000fe20003f06270 */
[--C-:B------:R-:W-:Y:S01]  /*3210*/  @!P5 IMAD.IADD R19, R19, 0x1, -R0.reuse ;  /* 0x000000011313d824 */ /* 0x100fe200078e0a00 */
[----:B------:R-:W-:Y:S01]  /*3220*/  ISETP.GT.U32.AND P5, PT, R0, R4, PT ;  /* 0x000000040000720c */ /* 0x000fe20003fa4070 */
[--C-:B------:R-:W-:Y:S01]  /*3230*/  @!P1 IMAD.IADD R21, R21, 0x1, -R0.reuse ;  /* 0x0000000115159824 */ /* 0x100fe200078e0a00 */
[----:B------:R-:W-:Y:S01]  /*3240*/  ISETP.GE.AND P1, PT, R18, RZ, PT ;  /* 0x000000ff1200720c */ /* 0x000fe20003f26270 */
[--C-:B------:R-:W-:Y:S01]  /*3250*/  @!P2 IMAD.IADD R17, R17, 0x1, -R0.reuse ;  /* 0x000000011111a824 */ /* 0x100fe200078e0a00 */
[----:B------:R-:W-:Y:S01]  /*3260*/  ISETP.GE.AND P2, PT, R22, RZ, PT ;  /* 0x000000ff1600720c */ /* 0x000fe20003f46270 */
[--C-:B------:R-:W-:Y:S01]  /*3270*/  @!P4 IMAD.IADD R11, R11, 0x1, -R0.reuse ;  /* 0x000000010b0bc824 */ /* 0x100fe200078e0a00 */
[----:B------:R-:W-:Y:S01]  /*3280*/  ISETP.GE.AND P4, PT, R24, RZ, PT ;  /* 0x000000ff1800720c */ /* 0x000fe20003f86270 */
[----:B------:R-:W-:Y:S01]  /*3290*/  @!P3 IMAD.MOV R29, RZ, RZ, -R29 ;  /* 0x000000ffff1db224 */ /* 0x000fe200078e0a1d */
[----:B------:R-:W-:Y:S01]  /*32a0*/  ISETP.GT.U32.AND P3, PT, R0, R25, PT ;  /* 0x000000190000720c */ /* 0x000fe20003f64070 */
[--C-:B------:R-:W-:Y:S01]  /*32b0*/  @!P6 IMAD.IADD R6, R6, 0x1, -R0.reuse ;  /* 0x000000010606e824 */ /* 0x100fe200078e0a00 */
[----:B------:R-:W0:Y:S01]  /*32c0*/  LDC R35, c[0x0][0x240] ;  /* 0x00009000ff237b82 */ /* 0x000e220000000800 */
[----:B------:R-:W-:Y:S01]  /*32d0*/  @!P0 IMAD.MOV R27, RZ, RZ, -R27 ;  /* 0x000000ffff1b8224 */ /* 0x000fe200078e0a1b */
[----:B------:R-:W-:Y:S01]  /*32e0*/  ISETP.GT.U32.AND P0, PT, R0, R21, PT ;  /* 0x000000150000720c */ /* 0x000fe20003f04070 */
[----:B------:R-:W-:Y:S01]  /*32f0*/  IMAD R79, R79, UR4, RZ ;  /* 0x000000044f4f7c24 */ /* 0x000fe2000f8e02ff */
[----:B------:R-:W-:Y:S01]  /*3300*/  @!P5 IADD3 R4, R4, -R0, RZ ;  /* 0x800000000404d210 */ /* 0x000fe20007ffe0ff */
[----:B------:R-:W-:Y:S01]  /*3310*/  @!P1 IMAD.MOV R23, RZ, RZ, -R23 ;  /* 0x000000ffff179224 */ /* 0x000fe200078e0a17 */
[C---:B------:R-:W-:Y:S01]  /*3320*/  ISETP.GT.U32.AND P1, PT, R0.reuse, R17, PT ;  /* 0x000000110000720c */ /* 0x040fe20003f24070 */
[----:B------:R-:W-:Y:S01]  /*3330*/  @!P2 IMAD.MOV R19, RZ, RZ, -R19 ;  /* 0x000000ffff13a224 */ /* 0x000fe200078e0a13 */
[C---:B------:R-:W-:Y:S01]  /*3340*/  ISETP.GT.U32.AND P2, PT, R0.reuse, R11, PT ;  /* 0x0000000b0000720c */ /* 0x040fe20003f44070 */
[----:B------:R-:W-:Y:S01]  /*3350*/  @!P4 IMAD.MOV R15, RZ, RZ, -R15 ;  /* 0x000000ffff0fc224 */ /* 0x000fe200078e0a0f */
[C---:B------:R-:W-:Y:S01]  /*3360*/  ISETP.GT.U32.AND P4, PT, R0.reuse, R4, PT ;  /* 0x000000040000720c */ /* 0x040fe20003f84070 */
[--C-:B------:R-:W-:Y:S01]  /*3370*/  @!P3 IMAD.IADD R25, R25, 0x1, -R0.reuse ;  /* 0x000000011919b824 */ /* 0x100fe200078e0a00 */
[----:B------:R-:W-:Y:S01]  /*3380*/  ISETP.GT.U32.AND P6, PT, R0, R6, PT ;  /* 0x000000060000720c */ /* 0x000fe20003fc4070 */
[----:B------:R-:W-:Y:S01]  /*3390*/  UMOV UR4, URZ ;  /* 0x0000003f00047c82 */ /* 0x000fe20008000000 */
[----:B------:R-:W-:Y:S01]  /*33a0*/  ISETP.GE.AND P3, PT, R20, RZ, PT ;  /* 0x000000ff1400720c */ /* 0x000fe20003f66270 */
[--C-:B------:R-:W-:Y:S01]  /*33b0*/  @!P0 IMAD.IADD R21, R21, 0x1, -R0.reuse ;  /* 0x0000000115158824 */ /* 0x100fe200078e0a00 */
[----:B------:R-:W-:Y:S01]  /*33c0*/  ISETP.GE.AND P5, PT, R26, RZ, PT ;  /* 0x000000ff1a00720c */ /* 0x000fe20003fa6270 */
[----:B------:R-:W-:Y:S01]  /*33d0*/  UIADD3.X UR9, UR4, 0x40000040, URZ, UP0, !UPT ;  /* 0x4000004004097890 */ /* 0x000fe200087fe43f */
[----:B------:R-:W-:Y:S01]  /*33e0*/  ISETP.GE.AND P0, PT, R28, RZ, PT ;  /* 0x000000ff1c00720c */ /* 0x000fe20003f06270 */
[--C-:B------:R-:W-:Y:S01]  /*33f0*/  @!P1 IMAD.IADD R17, R17, 0x1, -R0.reuse ;  /* 0x0000000111119824 */ /* 0x100fe200078e0a00 */
[----:B------:R-:W-:Y:S01]  /*3400*/  ISETP.GE.AND P1, PT, R30, RZ, PT ;  /* 0x000000ff1e00720c */ /* 0x000fe20003f26270 */
[----:B------:R-:W-:Y:S01]  /*3410*/  UIADD3.64 UR16, UR8, 0x80, URZ ;  /* 0x0000008008107897 */ /* 0x000fe2000fffe03f */
[----:B------:R-:W-:Y:S01]  /*3420*/  @!P2 IADD3 R11, R11, -R0, RZ ;  /* 0x800000000b0ba210 */ /* 0x000fe20007ffe0ff */
[--C-:B------:R-:W-:Y:S01]  /*3430*/  @!P4 IMAD.IADD R4, R4, 0x1, -R0.reuse ;  /* 0x000000010404c824 */ /* 0x100fe200078e0a00 */
[----:B------:R-:W-:Y:S01]  /*3440*/  ISETP.GE.AND P2, PT, R32, RZ, PT ;  /* 0x000000ff2000720c */ /* 0x000fe20003f46270 */
[----:B------:R-:W-:Y:S01]  /*3450*/  @!P6 IMAD.IADD R6, R6, 0x1, -R0 ;  /* 0x000000010606e824 */ /* 0x000fe200078e0a00 */
[----:B------:R-:W-:Y:S01]  /*3460*/  ISETP.NE.AND P6, PT, R9, RZ, PT ;  /* 0x000000ff0900720c */ /* 0x000fe20003fc5270 */
[----:B------:R-:W-:Y:S01]  /*3470*/  @!P3 IMAD.MOV R25, RZ, RZ, -R25 ;  /* 0x000000ffff19b224 */ /* 0x000fe200078e0a19 */
[----:B------:R-:W-:Y:S01]  /*3480*/  LOP3.LUT R0, RZ, R9, RZ, 0x33, !PT ;  /* 0x00000009ff007212 */ /* 0x000fe200078e33ff */
[----:B------:R-:W-:Y:S01]  /*3490*/  @!P5 IMAD.MOV R13, RZ, RZ, -R13 ;  /* 0x000000ffff0dd224 */ /* 0x000fe200078e0a0d */
[----:B------:R-:W-:Y:S01]  /*34a0*/  ISETP.GE.AND P4, PT, R34, RZ, PT ;  /* 0x000000ff2200720c */ /* 0x000fe20003f86270 */
[----:B------:R-:W-:Y:S01]  /*34b0*/  IMAD.MOV.U32 R9, RZ, RZ, R4 ;  /* 0x000000ffff097224 */ /* 0x000fe200078e0004 */
[----:B------:R-:W-:Y:S01]  /*34c0*/  SEL R28, R0, R25, !P6 ;  /* 0x00000019001c7207 */ /* 0x000fe20007000000 */
[----:B------:R-:W-:Y:S01]  /*34d0*/  @!P0 IMAD.MOV R21, RZ, RZ, -R21 ;  /* 0x000000ffff158224 */ /* 0x000fe200078e0a15 */
[----:B------:R-:W1:Y:S01]  /*34e0*/  LDC.64 R24, c[0x0][0x218] ;  /* 0x00008600ff187b82 */ /* 0x000e620000000a00 */
[----:B------:R-:W-:Y:S01]  /*34f0*/  ISETP.GE.AND P5, PT, R2, RZ, PT ;  /* 0x000000ff0200720c */ /* 0x000fe20003fa6270 */
[----:B------:R-:W-:Y:S01]  /*3500*/  @!P1 IMAD.MOV R17, RZ, RZ, -R17 ;  /* 0x000000ffff119224 */ /* 0x000fe200078e0a11 */
[----:B------:R-:W-:Y:S01]  /*3510*/  LEA.HI R62, R5, R62, RZ, 0x7 ;  /* 0x0000003e053e7211 */ /* 0x000fe200078f38ff */
[----:B------:R-:W-:Y:S01]  /*3520*/  IMAD.MOV.U32 R5, RZ, RZ, R6 ;  /* 0x000000ffff057224 */ /* 0x000fe200078e0006 */
[C---:B------:R-:W-:Y:S01]  /*3530*/  SEL R6, R0.reuse, R67, !P6 ;  /* 0x0000004300067207 */ /* 0x040fe20007000000 */
[----:B------:R-:W-:Y:S01]  /*3540*/  @!P2 IMAD.MOV R11, RZ, RZ, -R11 ;  /* 0x000000ffff0ba224 */ /* 0x000fe200078e0a0b */
[----:B------:R-:W-:Y:S01]  /*3550*/  SEL R2, R0, R55, !P6 ;  /* 0x0000003700027207 */ /* 0x000fe20007000000 */
[----:B0-----:R-:W-:Y:S01]  /*3560*/  IMAD R28, R28, R35, RZ ;  /* 0x000000231c1c7224 */ /* 0x001fe200078e02ff */
[C---:B------:R-:W-:Y:S01]  /*3570*/  SEL R10, R0.reuse, R7, !P6 ;  /* 0x00000007000a7207 */ /* 0x040fe20007000000 */
[----:B------:R-:W-:Y:S01]  /*3580*/  @!P4 IMAD.MOV R9, RZ, RZ, -R9 ;  /* 0x000000ffff09c224 */ /* 0x000fe200078e0a09 */
[----:B------:R-:W-:Y:S01]  /*3590*/  SEL R8, R0, R69, !P6 ;  /* 0x0000004500087207 */ /* 0x000fe20007000000 */
[----:B------:R-:W-:Y:S01]  /*35a0*/  IMAD R6, R6, R35, RZ ;  /* 0x0000002306067224 */ /* 0x000fe200078e02ff */
[C---:B------:R-:W-:Y:S01]  /*35b0*/  SEL R16, R0.reuse, R73, !P6 ;  /* 0x0000004900107207 */ /* 0x040fe20007000000 */
[----:B------:R-:W-:Y:S01]  /*35c0*/  @!P5 IMAD.MOV R5, RZ, RZ, -R5 ;  /* 0x000000ffff05d224 */ /* 0x000fe200078e0a05 */
[----:B------:R-:W-:Y:S01]  /*35d0*/  SEL R12, R0, R71, !P6 ;  /* 0x00000047000c7207 */ /* 0x000fe20007000000 */
[----:B------:R-:W-:Y:S01]  /*35e0*/  IMAD R2, R2, R35, RZ ;  /* 0x0000002302027224 */ /* 0x000fe200078e02ff */
[----:B------:R-:W-:Y:S01]  /*35f0*/  SEL R100, R0, R89, !P6 ;  /* 0x0000005900647207 */ /* 0x000fe20007000000 */
[----:B------:R-:W-:Y:S01]  /*3600*/  IMAD R10, R10, R35, RZ ;  /* 0x000000230a0a7224 */ /* 0x000fe200078e02ff */
[C---:B------:R-:W-:Y:S01]  /*3610*/  SEL R4, R0.reuse, R3, !P6 ;  /* 0x0000000300047207 */ /* 0x040fe20007000000 */
[----:B------:R-:W0:Y:S01]  /*3620*/  LDC R67, c[0x0][0x23c] ;  /* 0x00008f00ff437b82 */ /* 0x000e220000000800 */
[C---:B------:R-:W-:Y:S01]  /*3630*/  SEL R20, R0.reuse, R77, !P6 ;  /* 0x0000004d00147207 */ /* 0x040fe20007000000 */
[----:B------:R-:W-:Y:S01]  /*3640*/  UIADD3.64 UR20, UR8, 0x100, URZ ;  /* 0x0000010008147897 */ /* 0x000fe2000fffe03f */
[----:B------:R-:W-:Y:S01]  /*3650*/  SEL R22, R0, R81, !P6 ;  /* 0x0000005100167207 */ /* 0x000fe20007000000 */
[----:B------:R-:W-:Y:S01]  /*3660*/  IMAD R4, R4, R35, RZ ;  /* 0x0000002304047224 */ /* 0x000fe200078e02ff */
[C---:B------:R-:W-:Y:S01]  /*3670*/  SEL R54, R0.reuse, R83, !P6 ;  /* 0x0000005300367207 */ /* 0x040fe20007000000 */
[----:B------:R-:W-:Y:S01]  /*3680*/  UIADD3.64 UR24, UR8, 0x180, URZ ;  /* 0x0000018008187897 */ /* 0x000fe2000fffe03f */
[C---:B------:R-:W-:Y:S01]  /*3690*/  SEL R102, R0.reuse, R91, !P6 ;  /* 0x0000005b00667207 */ /* 0x040fe20007000000 */
[----:B------:R-:W-:Y:S01]  /*36a0*/  UIADD3.64 UR28, UR8, 0x200, URZ ;  /* 0x00000200081c7897 */ /* 0x000fe2000fffe03f */
[C---:B------:R-:W-:Y:S01]  /*36b0*/  SEL R18, R0.reuse, R75, !P6 ;  /* 0x0000004b00127207 */ /* 0x040fe20007000000 */
[----:B------:R-:W-:Y:S01]  /*36c0*/  UIADD3.64 UR32, UR8, 0x280, URZ ;  /* 0x0000028008207897 */ /* 0x000fe2000fffe03f */
[C---:B------:R-:W-:Y:S01]  /*36d0*/  SEL R96, R0.reuse, R85, !P6 ;  /* 0x0000005500607207 */ /* 0x040fe20007000000 */
[----:B------:R-:W-:Y:S01]  /*36e0*/  UIADD3.64 UR36, UR8, 0x300, URZ ;  /* 0x0000030008247897 */ /* 0x000fe2000fffe03f */
[----:B------:R-:W-:Y:S01]  /*36f0*/  SEL R98, R0, R87, !P6 ;  /* 0x0000005700627207 */ /* 0x000fe20007000000 */
[----:B------:R-:W-:Y:S01]  /*3700*/  IMAD R18, R18, R35, RZ ;  /* 0x0000002312127224 */ /* 0x000fe200078e02ff */
[----:B------:R-:W-:-:S02]  /*3710*/  SEL R104, R0, R93, !P6 ;  /* 0x0000005d00687207 */ /* 0x000fc40007000000 */
[C---:B------:R-:W-:Y:S02]  /*3720*/  SEL R106, R0.reuse, R95, !P6 ;  /* 0x0000005f006a7207 */ /* 0x040fe40007000000 */
[----:B------:R-:W-:Y:S01]  /*3730*/  SEL R108, R0, R97, !P6 ;  /* 0x00000061006c7207 */ /* 0x000fe20007000000 */
[----:B------:R-:W-:Y:S01]  /*3740*/  IMAD R97, R96, R35, RZ ;  /* 0x0000002360617224 */ /* 0x000fe200078e02ff */
[C---:B------:R-:W-:Y:S02]  /*3750*/  SEL R110, R0.reuse, R99, !P6 ;  /* 0x00000063006e7207 */ /* 0x040fe40007000000 */
[C---:B------:R-:W-:Y:S02]  /*3760*/  SEL R3, R0.reuse, R101, !P6 ;  /* 0x0000006500037207 */ /* 0x040fe40007000000 */
[C---:B------:R-:W-:Y:S02]  /*3770*/  SEL R119, R0.reuse, R119, !P6 ;  /* 0x0000007700777207 */ /* 0x040fe40007000000 */
[----:B------:R-:W-:-:S02]  /*3780*/  SEL R55, R0, R103, !P6 ;  /* 0x0000006700377207 */ /* 0x000fc40007000000 */
[C---:B------:R-:W-:Y:S01]  /*3790*/  SEL R7, R0.reuse, R105, !P6 ;  /* 0x0000006900077207 */ /* 0x040fe20007000000 */
[----:B------:R-:W-:Y:S01]  /*37a0*/  IMAD R119, R119, R35, RZ ;  /* 0x0000002377777224 */ /* 0x000fe200078e02ff */
[C---:B------:R-:W-:Y:S01]  /*37b0*/  SEL R120, R0.reuse, R107, !P6 ;  /* 0x0000006b00787207 */ /* 0x040fe20007000000 */
[----:B------:R-:W-:Y:S01]  /*37c0*/  IMAD R55, R55, R35, RZ ;  /* 0x0000002337377224 */ /* 0x000fe200078e02ff */
[C---:B------:R-:W-:Y:S02]  /*37d0*/  SEL R94, R0.reuse, R109, !P6 ;  /* 0x0000006d005e7207 */ /* 0x040fe40007000000 */
[----:B------:R-:W-:Y:S01]  /*37e0*/  SEL R52, R0, R111, !P6 ;  /* 0x0000006f00347207 */ /* 0x000fe20007000000 */
[----:B------:R-:W-:Y:S01]  /*37f0*/  IMAD R120, R120, R35, RZ ;  /* 0x0000002378787224 */ /* 0x000fe200078e02ff */
[C---:B------:R-:W-:Y:S02]  /*3800*/  SEL R92, R0.reuse, R113, !P6 ;  /* 0x00000071005c7207 */ /* 0x040fe40007000000 */
[----:B------:R-:W-:Y:S01]  /*3810*/  SEL R90, R0, R115, !P6 ;  /* 0x00000073005a7207 */ /* 0x000fe20007000000 */
[----:B------:R-:W-:Y:S01]  /*3820*/  IMAD R52, R52, R35, RZ ;  /* 0x0000002334347224 */ /* 0x000fe200078e02ff */
[----:B------:R-:W-:Y:S01]  /*3830*/  SEL R50, R0, R117, !P6 ;  /* 0x0000007500327207 */ /* 0x000fe20007000000 */
[----:B------:R-:W-:Y:S01]  /*3840*/  IMAD R105, R92, R35, RZ ;  /* 0x000000235c697224 */ /* 0x000fe200078e02ff */
[----:B------:R-:W-:-:S02]  /*3850*/  SEL R88, R0, R121, !P6 ;  /* 0x0000007900587207 */ /* 0x000fc40007000000 */
[----:B------:R-:W-:Y:S01]  /*3860*/  SEL R86, R0, R123, !P6 ;  /* 0x0000007b00567207 */ /* 0x000fe20007000000 */
[----:B------:R-:W-:Y:S01]  /*3870*/  IMAD R50, R50, R35, RZ ;  /* 0x0000002332327224 */ /* 0x000fe200078e02ff */
[----:B------:R-:W-:Y:S01]  /*3880*/  SEL R48, R0, R125, !P6 ;  /* 0x0000007d00307207 */ /* 0x000fe20007000000 */
[-C--:B------:R-:W-:Y:S01]  /*3890*/  IMAD R107, R88, R35.reuse, RZ ;  /* 0x00000023586b7224 */ /* 0x080fe200078e02ff */
[C---:B------:R-:W-:Y:S02]  /*38a0*/  SEL R112, R0.reuse, R112, !P6 ;  /* 0x0000007000707207 */ /* 0x040fe40007000000 */
[----:B------:R-:W-:Y:S01]  /*38b0*/  SEL R84, R0, R84, !P6 ;  /* 0x0000005400547207 */ /* 0x000fe20007000000 */
[-C--:B------:R-:W-:Y:S01]  /*38c0*/  IMAD R48, R48, R35.reuse, RZ ;  /* 0x0000002330307224 */ /* 0x080fe200078e02ff */
[----:B------:R-:W-:Y:S01]  /*38d0*/  SEL R46, R0, R46, !P6 ;  /* 0x0000002e002e7207 */ /* 0x000fe20007000000 */
[----:B------:R-:W-:Y:S01]  /*38e0*/  IMAD R112, R112, R35, RZ ;  /* 0x0000002370707224 */ /* 0x000fe200078e02ff */
[----:B------:R-:W-:-:S02]  /*38f0*/  SEL R82, R0, R82, !P6 ;  /* 0x0000005200527207 */ /* 0x000fc40007000000 */
[----:B------:R-:W-:Y:S01]  /*3900*/  SEL R80, R0, R80, !P6 ;  /* 0x0000005000507207 */ /* 0x000fe20007000000 */
[----:B------:R-:W-:Y:S01]  /*3910*/  IMAD R46, R46, R35, RZ ;  /* 0x000000232e2e7224 */ /* 0x000fe200078e02ff */
[----:B------:R-:W-:Y:S01]  /*3920*/  SEL R44, R0, R65, !P6 ;  /* 0x00000041002c7207 */ /* 0x000fe20007000000 */
[----:B------:R-:W-:Y:S01]  /*3930*/  IMAD R113, R82, R35, RZ ;  /* 0x0000002352717224 */ /* 0x000fe200078e02ff */
[C---:B------:R-:W-:Y:S02]  /*3940*/  SEL R114, R0.reuse, R63, !P6 ;  /* 0x0000003f00727207 */ /* 0x040fe40007000000 */
[----:B------:R-:W-:Y:S01]  /*3950*/  SEL R78, R0, R61, !P6 ;  /* 0x0000003d004e7207 */ /* 0x000fe20007000000 */
[----:B------:R-:W-:Y:S01]  /*3960*/  IMAD R44, R44, R35, RZ ;  /* 0x000000232c2c7224 */ /* 0x000fe200078e02ff */
        /* <DEDUP_REMOVED lines=45> */
[-C--:B------:R-:W-:Y:S01]  /*3c40*/  IMAD R5, R8, R35.reuse, RZ ;  /* 0x0000002308057224 */ /* 0x080fe200078e02ff */
[-C--:B-1----:R-:W-:Y:S01]  /*3c50*/  LEA R65, P2, R6, R24.reuse, 0x1 ;  /* 0x0000001806417211 */ /* 0x082fe200078408ff */
[-C--:B------:R-:W-:Y:S01]  /*3c60*/  IMAD R8, R12, R35.reuse, RZ ;  /* 0x000000230c087224 */ /* 0x080fe200078e02ff */
[----:B------:R-:W-:Y:S01]  /*3c70*/  LEA R78, P0, R79, UR6, 0x1 ;  /* 0x000000064f4e7c11 */ /* 0x000fe2000f8008ff */
[----:B------:R-:W-:Y:S01]  /*3c80*/  IMAD R12, R20, R35, RZ ;  /* 0x00000023140c7224 */ /* 0x000fe200078e02ff */
[----:B------:R-:W-:Y:S01]  /*3c90*/  LEA.HI.X.SX32 R15, R6, R25, 0x1, P2 ;  /* 0x00000019060f7211 */ /* 0x000fe200010f0eff */
[-C--:B------:R-:W-:Y:S01]  /*3ca0*/  IMAD R20, R98, R35.reuse, RZ ;  /* 0x0000002362147224 */ /* 0x080fe200078e02ff */
[-C--:B------:R-:W-:Y:S01]  /*3cb0*/  LEA R9, P6, R5, R24.reuse, 0x1 ;  /* 0x0000001805097211 */ /* 0x080fe200078c08ff */
[-C--:B------:R-:W-:Y:S01]  /*3cc0*/  IMAD R102, R108, R35.reuse, RZ ;  /* 0x000000236c667224 */ /* 0x080fe200078e02ff */
[-C--:B------:R-:W-:Y:S01]  /*3cd0*/  LEA R6, P2, R21, R24.reuse, 0x1 ;  /* 0x0000001815067211 */ /* 0x080fe200078408ff */
[-C--:B------:R-:W-:Y:S01]  /*3ce0*/  IMAD R22, R3, R35.reuse, RZ ;  /* 0x0000002303167224 */ /* 0x080fe200078e02ff */
[----:B------:R1:W-:Y:S01]  /*3cf0*/  STL [R1], R15 ;  /* 0x0000000f01007387 */ /* 0x0003e20000100800 */
[----:B------:R-:W-:Y:S01]  /*3d00*/  IMAD R54, R7, R35, RZ ;  /* 0x0000002307367224 */ /* 0x000fe200078e02ff */
[----:B------:R-:W-:Y:S01]  /*3d10*/  LEA.HI.X.SX32 R21, R21, R25, 0x1, P2 ;  /* 0x0000001915157211 */ /* 0x000fe200010f0eff */
[-C--:B------:R-:W-:Y:S01]  /*3d20*/  IMAD R121, R72, R35.reuse, RZ ;  /* 0x0000002348797224 */ /* 0x080fe200078e02ff */
[-C--:B------:R-:W-:Y:S01]  /*3d30*/  LEA R3, P4, R4, R24.reuse, 0x1 ;  /* 0x0000001804037211 */ /* 0x080fe200078808ff */
[-C--:B------:R-:W-:Y:S01]  /*3d40*/  IMAD R37, R70, R35.reuse, RZ ;  /* 0x0000002346257224 */ /* 0x080fe200078e02ff */
[-C--:B------:R-:W-:Y:S01]  /*3d50*/  LEA R7, P1, R8, R24.reuse, 0x1 ;  /* 0x0000001808077211 */ /* 0x080fe200078208ff */
[----:B------:R-:W-:Y:S01]  /*3d60*/  IMAD R36, R36, R35, RZ ;  /* 0x0000002324247224 */ /* 0x000fe200078e02ff */
[----:B------:R-:W-:Y:S01]  /*3d70*/  LEA.HI.X.SX32 R4, R4, R25, 0x1, P4 ;  /* 0x0000001904047211 */ /* 0x000fe200020f0eff */
[----:B------:R-:W-:Y:S01]  /*3d80*/  IMAD R122, R122, R35, RZ ;  /* 0x000000237a7a7224 */ /* 0x000fe200078e02ff */
[----:B-1----:R-:W-:Y:S01]  /*3d90*/  LEA.HI.X.SX32 R15, R5, R25, 0x1, P6 ;  /* 0x00000019050f7211 */ /* 0x002fe200030f0eff */
[-C--:B------:R-:W-:Y:S01]  /*3da0*/  IMAD R33, R68, R35.reuse, RZ ;  /* 0x0000002344217224 */ /* 0x080fe200078e02ff */
[-C--:B------:R-:W-:Y:S01]  /*3db0*/  LEA R5, P6, R13, R24.reuse, 0x1 ;  /* 0x000000180d057211 */ /* 0x080fe200078c08ff */
[----:B------:R-:W-:Y:S01]  /*3dc0*/  IMAD R31, R66, R35, RZ ;  /* 0x00000023421f7224 */ /* 0x000fe200078e02ff */
[----:B------:R-:W-:Y:S01]  /*3dd0*/  LEA.HI.X.SX32 R8, R8, R25, 0x1, P1 ;  /* 0x0000001908087211 */ /* 0x000fe200008f0eff */
[-C--:B------:R-:W-:Y:S01]  /*3de0*/  IMAD R123, R60, R35.reuse, RZ ;  /* 0x000000233c7b7224 */ /* 0x080fe200078e02ff */
[-C--:B------:R-:W-:Y:S01]  /*3df0*/  LEA R60, P2, R20, R24.reuse, 0x1 ;  /* 0x00000018143c7211 */ /* 0x080fe200078408ff */
[-C--:B------:R-:W-:Y:S01]  /*3e00*/  IMAD R29, R58, R35.reuse, RZ ;  /* 0x000000233a1d7224 */ /* 0x080fe200078e02ff */
[----:B------:R-:W-:Y:S01]  /*3e10*/  LEA.HI.X.SX32 R79, R79, UR7, 0x1, P0 ;  /* 0x000000074f4f7c11 */ /* 0x000fe200080f0eff */
[----:B------:R-:W-:Y:S01]  /*3e20*/  IMAD R27, R56, R35, RZ ;  /* 0x00000023381b7224 */ /* 0x000fe200078e02ff */
[----:B------:R-:W-:Y:S01]  /*3e30*/  LEA.HI.X.SX32 R58, R20, R25, 0x1, P2 ;  /* 0x00000019143a7211 */ /* 0x000fe200010f0eff */
[-C--:B------:R-:W-:Y:S01]  /*3e40*/  IMAD R124, R124, R35.reuse, RZ ;  /* 0x000000237c7c7224 */ /* 0x080fe200078e02ff */
[CC--:B------:R-:W-:Y:S01]  /*3e50*/  LEA R20, P2, R57.reuse, R24.reuse, 0x1 ;  /* 0x0000001839147211 */ /* 0x0c0fe200078408ff */
[-C--:B------:R-:W-:Y:S01]  /*3e60*/  IMAD R26, R26, R35.reuse, RZ ;  /* 0x000000231a1a7224 */ /* 0x080fe200078e02ff */
[----:B------:R-:W-:Y:S01]  /*3e70*/  SHF.R.S32.HI R62, RZ, 0x7, R62 ;  /* 0x00000007ff3e7819 */ /* 0x000fe2000001143e */
[-C--:B------:R-:W-:Y:S01]  /*3e80*/  IMAD R125, R14, R35.reuse, RZ ;  /* 0x000000230e7d7224 */ /* 0x080fe200078e02ff */
[-C--:B------:R-:W-:Y:S01]  /*3e90*/  LEA R14, P3, R2, R24.reuse, 0x1 ;  /* 0x00000018020e7211 */ /* 0x080fe200078608ff */
[----:B------:R-:W-:Y:S01]  /*3ea0*/  IMAD R30, R30, R35, RZ ;  /* 0x000000231e1e7224 */ /* 0x000fe200078e02ff */
[----:B------:R-:W-:Y:S01]  /*3eb0*/  LEA.HI.X.SX32 R63, R57, R25, 0x1, P2 ;  /* 0x00000019393f7211 */ /* 0x000fe200010f0eff */
[----:B------:R-:W-:Y:S01]  /*3ec0*/  IMAD R32, R32, R35, RZ ;  /* 0x0000002320207224 */ /* 0x000fe200078e02ff */
[----:B------:R-:W-:Y:S01]  /*3ed0*/  LEA.HI.X.SX32 R11, R2, R25, 0x1, P3 ;  /* 0x00000019020b7211 */ /* 0x000fe200018f0eff */
[-C--:B------:R-:W-:Y:S01]  /*3ee0*/  IMAD R34, R34, R35.reuse, RZ ;  /* 0x0000002322227224 */ /* 0x080fe200078e02ff */
[-C--:B------:R-:W-:Y:S01]  /*3ef0*/  LEA R2, P3, R18, R24.reuse, 0x1 ;  /* 0x0000001812027211 */ /* 0x080fe200078608ff */
[----:B------:R-:W-:Y:S01]  /*3f00*/  IMAD R35, R0, R35, RZ ;  /* 0x0000002300237224 */ /* 0x000fe200078e02ff */
[----:B------:R-:W-:Y:S01]  /*3f10*/  LEA R0, P5, R10, R24, 0x1 ;  /* 0x000000180a007211 */ /* 0x000fe200078a08ff */
[----:B------:R1:W-:Y:S01]  /*3f20*/  STL [R1+0x98], R11 ;  /* 0x0000980b01007387 */ /* 0x0003e20000100800 */
[----:B------:R-:W-:-:S02]  /*3f30*/  LEA.HI.X.SX32 R18, R18, R25, 0x1, P3 ;  /* 0x0000001912127211 */ /* 0x000fc400018f0eff */
[-C--:B------:R-:W-:Y:S02]  /*3f40*/  LEA.HI.X.SX32 R56, R10, R25.reuse, 0x1, P5 ;  /* 0x000000190a387211 */ /* 0x080fe400028f0eff */
[-C--:B------:R-:W-:Y:S02]  /*3f50*/  LEA R10, P5, R17, R24.reuse, 0x1 ;  /* 0x00000018110a7211 */ /* 0x080fe400078a08ff */
[-C--:B------:R-:W-:Y:S01]  /*3f60*/  LEA R59, P3, R16, R24.reuse, 0x1 ;  /* 0x00000018103b7211 */ /* 0x080fe200078608ff */
[----:B------:R2:W-:Y:S01]  /*3f70*/  STL [R1+0x4], R56 ;  /* 0x0000043801007387 */ /* 0x0005e20000100800 */
[-C--:B------:R-:W-:Y:S02]  /*3f80*/  LEA R57, P2, R53, R24.reuse, 0x1 ;  /* 0x0000001835397211 */ /* 0x080fe400078408ff */
[C---:B-1----:R-:W-:Y:S01]  /*3f90*/  LEA R11, P4, R12.reuse, R24, 0x1 ;  /* 0x000000180c0b7211 */ /* 0x042fe200078808ff */
[----:B------:R1:W-:Y:S03]  /*3fa0*/  STL [R1+0x9c], R15 ;  /* 0x00009c0f01007387 */ /* 0x0003e60000100800 */
[-C--:B------:R-:W-:Y:S01]  /*3fb0*/  LEA.HI.X.SX32 R12, R12, R25.reuse, 0x1, P4 ;  /* 0x000000190c0c7211 */ /* 0x080fe200020f0eff */
[----:B------:R3:W-:Y:S01]  /*3fc0*/  STL [R1+0x8], R21 ;  /* 0x0000081501007387 */ /* 0x0007e20000100800 */
[----:B--2---:R-:W-:-:S02]  /*3fd0*/  LEA.HI.X.SX32 R56, R17, R25, 0x1, P5 ;  /* 0x0000001911387211 */ /* 0x004fc400028f0eff */
[-C--:B------:R-:W-:Y:S01]  /*3fe0*/  LEA R17, P5, R23, R24.reuse, 0x1 ;  /* 0x0000001817117211 */ /* 0x080fe200078a08ff */
[----:B------:R2:W-:Y:S01]  /*3ff0*/  STL [R1+0xa0], R18 ;  /* 0x0000a01201007387 */ /* 0x0005e20000100800 */
[-C--:B-1----:R-:W-:Y:S02]  /*4000*/  LEA R15, P1, R97, R24.reuse, 0x1 ;  /* 0x00000018610f7211 */ /* 0x082fe400078208ff */
[-C--:B------:R-:W-:Y:S01]  /*4010*/  LEA.HI.X.SX32 R61, R23, R25.reuse, 0x1, P5 ;  /* 0x00000019173d7211 */ /* 0x080fe200028f0eff */
[----:B------:R1:W-:Y:S01]  /*4020*/  STL [R1+0xc], R56 ;  /* 0x00000c3801007387 */ /* 0x0003e20000100800 */
[----:B---3--:R-:W-:Y:S02]  /*4030*/  LEA.HI.X.SX32 R21, R13, R25, 0x1, P6 ;  /* 0x000000190d157211 */ /* 0x008fe400030f0eff */
[-C--:B------:R-:W-:Y:S02]  /*4040*/  LEA R13, P6, R19, R24.reuse, 0x1 ;  /* 0x00000018130d7211 */ /* 0x080fe400078c08ff */
[-C--:B------:R-:W-:Y:S01]  /*4050*/  LEA R23, P5, R55, R24.reuse, 0x1 ;  /* 0x0000001837177211 */ /* 0x080fe200078a08ff */
[----:B------:R3:W-:Y:S01]  /*4060*/  STL [R1+0x10], R21 ;  /* 0x0000101501007387 */ /* 0x0007e20000100800 */
[----:B--2---:R-:W-:-:S02]  /*4070*/  LEA R18, P4, R100, R24, 0x1 ;  /* 0x0000001864127211 */ /* 0x004fc400078808ff */
[-C--:B------:R-:W-:Y:S01]  /*4080*/  LEA.HI.X.SX32 R97, R97, R25.reuse, 0x1, P1 ;  /* 0x0000001961617211 */ /* 0x080fe200008f0eff */
[----:B------:R2:W-:Y:S01]  /*4090*/  STL [R1+0x14], R58 ;  /* 0x0000143a01007387 */ /* 0x0005e20000100800 */
[-C--:B-1----:R-:W-:Y:S02]  /*40a0*/  LEA.HI.X.SX32 R56, R16, R25.reuse, 0x1, P3 ;  /* 0x0000001910387211 */ /* 0x082fe400018f0eff */
[-C--:B------:R-:W-:Y:S02]  /*40b0*/  LEA R16, P3, R22, R24.reuse, 0x1 ;  /* 0x0000001816107211 */ /* 0x080fe400078608ff */
[-C--:B------:R-:W-:Y:S01]  /*40c0*/  LEA.HI.X.SX32 R100, R100, R25.reuse, 0x1, P4 ;  /* 0x0000001964647211 */ /* 0x080fe200020f0eff */
[----:B------:R1:W-:Y:S01]  /*40d0*/  STL [R1+0xa4], R56 ;  /* 0x0000a43801007387 */ /* 0x0003e20000100800 */
[-C--:B---3--:R-:W-:Y:S02]  /*40e0*/  LEA R21, P1, R102, R24.reuse, 0x1 ;  /* 0x0000001866157211 */ /* 0x088fe400078208ff */
[----:B--2---:R-:W-:Y:S01]  /*40f0*/  LEA.HI.X.SX32 R58, R19, R25, 0x1, P6 ;  /* 0x00000019133a7211 */ /* 0x004fe200030f0eff */
[----:B------:R2:W-:Y:S01]  /*4100*/  STL [R1+0x18], R61 ;  /* 0x0000183d01007387 */ /* 0x0005e20000100800 */
[----:B------:R-:W-:-:S02]  /*4110*/  LEA R19, P6, R54, R24, 0x1 ;  /* 0x0000001836137211 */ /* 0x000fc400078c08ff */
[----:B------:R-:W-:Y:S01]  /*4120*/  LEA.HI.X.SX32 R102, R102, R25, 0x1, P1 ;  /* 0x0000001966667211 */ /* 0x000fe200008f0eff */
[----:B------:R3:W-:Y:S01]  /*4130*/  STL [R1+0xa8], R58 ;  /* 0x0000a83a01007387 */ /* 0x0007e20000100800 */
[----:B-1----:R-:W-:-:S03]  /*4140*/  LEA R56, P4, R119, R24, 0x1 ;  /* 0x0000001877387211 */ /* 0x002fc600078808ff */
[----:B------:R1:W-:Y:S01]  /*4150*/  STL [R1+0x1c], R63 ;  /* 0x00001c3f01007387 */ /* 0x0003e20000100800 */
[-C--:B------:R-:W-:Y:S02]  /*4160*/  LEA.HI.X.SX32 R119, R119, R25.reuse, 0x1, P4 ;  /* 0x0000001977777211 */ /* 0x080fe400020f0eff */
[-C--:B--2---:R-:W-:Y:S02]  /*4170*/  LEA.HI.X.SX32 R61, R22, R25.reuse, 0x1, P3 ;  /* 0x00000019163d7211 */ /* 0x084fe400018f0eff */
[-C--:B------:R-:W-:Y:S02]  /*4180*/  LEA R22, P3, R52, R24.reuse, 0x1 ;  /* 0x0000001834167211 */ /* 0x080fe400078608ff */
[-C--:B---3--:R-:W-:Y:S01]  /*4190*/  LEA R58, P1, R120, R24.reuse, 0x1 ;  /* 0x00000018783a7211 */ /* 0x088fe200078208ff */
[----:B------:R2:W-:Y:S01]  /*41a0*/  STL [R1+0xac], R61 ;  /* 0x0000ac3d01007387 */ /* 0x0005e20000100800 */
[----:B-1----:R-:W-:Y:S02]  /*41b0*/  LEA.HI.X.SX32 R63, R55, R25, 0x1, P5 ;  /* 0x00000019373f7211 */ /* 0x002fe400028f0eff */
[----:B------:R-:W-:-:S02]  /*41c0*/  LEA R66, P5, R51, R24, 0x1 ;  /* 0x0000001833427211 */ /* 0x000fc400078a08ff */
[----:B------:R-:W-:Y:S02]  /*41d0*/  LEA.HI.X.SX32 R120, R120, R25, 0x1, P1 ;  /* 0x0000001978787211 */ /* 0x000fe400008f0eff */
[----:B------:R-:W-:Y:S02]  /*41e0*/  LOP3.LUT R55, R41, 0x10, RZ, 0xfc, !PT ;  /* 0x0000001029377812 */ /* 0x000fe400078efcff */
[----:B--2---:R-:W-:-:S04]  /*41f0*/  LEA R61, P4, R105, R24, 0x1 ;  /* 0x00000018693d7211 */ /* 0x004fc800078808ff */
[-C--:B------:R-:W-:Y:S01]  /*4200*/  LEA.HI.X.SX32 R105, R105, R25.reuse, 0x1, P4 ;  /* 0x0000001969697211 */ /* 0x080fe200020f0eff */
[----:B------:R1:W-:Y:S04]  /*4210*/  STL [R1+0x28], R61 ;  /* 0x0000283d01007387 */ /* 0x0003e80000100800 */
[----:B------:R2:W-:Y:S04]  /*4220*/  STL [R1+0x20], R63 ;  /* 0x0000203f01007387 */ /* 0x0005e80000100800 */
[----:B------:R-:W-:Y:S01]  /*4230*/  STL [R1+0xb8], R66 ;  /* 0x0000b84201007387 */ /* 0x000fe20000100800 */
[----:B-1----:R-:W-:-:S02]  /*4240*/  LEA.HI.X.SX32 R61, R54, R25, 0x1, P6 ;  /* 0x00000019363d7211 */ /* 0x002fc400030f0eff */
[----:B------:R-:W-:Y:S02]  /*4250*/  LOP3.LUT R54, R41, 0x18, RZ, 0xfc, !PT ;  /* 0x0000001829367812 */ /* 0x000fe400078efcff */
[-C--:B--2---:R-:W-:Y:S01]  /*4260*/  LEA R63, P6, R50, R24.reuse, 0x1 ;  /* 0x00000018323f7211 */ /* 0x084fe200078c08ff */
[----:B------:R1:W-:Y:S04]  /*4270*/  STL [R1+0xb0], R61 ;  /* 0x0000b03d01007387 */ /* 0x0003e80000100800 */
[----:B------:R2:W-:Y:S01]  /*4280*/  STL [R1+0x114], R63 ;  /* 0x0001143f01007387 */ /* 0x0005e20000100800 */
[----:B-1----:R-:W-:Y:S02]  /*4290*/  LEA R61, P1, R107, R24, 0x1 ;  /* 0x000000186b3d7211 */ /* 0x002fe400078208ff */
[----:B--2---:R-:W-:-:S03]  /*42a0*/  LEA.HI.X.SX32 R63, R53, R25, 0x1, P2 ;  /* 0x00000019353f7211 */ /* 0x004fc600010f0eff */
[----:B------:R1:W-:Y:S01]  /*42b0*/  STL [R1+0x38], R61 ;  /* 0x0000383d01007387 */ /* 0x0003e20000100800 */
[----:B------:R-:W-:Y:S02]  /*42c0*/  LEA R66, P2, R49, R24, 0x1 ;  /* 0x0000001831427211 */ /* 0x000fe400078408ff */
[----:B------:R-:W-:Y:S01]  /*42d0*/  LEA.HI.X.SX32 R107, R107, R25, 0x1, P1 ;  /* 0x000000196b6b7211 */ /* 0x000fe200008f0eff */
[----:B------:R2:W-:Y:S01]  /*42e0*/  STL [R1+0x24], R63 ;  /* 0x0000243f01007387 */ /* 0x0005e20000100800 */
[----:B------:R-:W-:-:S03]  /*42f0*/  LOP3.LUT R53, R41, 0x20, RZ, 0xfc, !PT ;  /* 0x0000002029357812 */ /* 0x000fc600078efcff */
[----:B------:R-:W-:Y:S01]  /*4300*/  STL [R1+0xc0], R66 ;  /* 0x0000c04201007387 */ /* 0x000fe20000100800 */
[----:B-1----:R-:W-:Y:S02]  /*4310*/  LEA.HI.X.SX32 R61, R52, R25, 0x1, P3 ;  /* 0x00000019343d7211 */ /* 0x002fe400018f0eff */
[----:B------:R-:W-:Y:S02]  /*4320*/  LOP3.LUT R52, R41, 0x28, RZ, 0xfc, !PT ;  /* 0x0000002829347812 */ /* 0x000fe400078efcff */
[-C--:B--2---:R-:W-:Y:S01]  /*4330*/  LEA R63, P3, R48, R24.reuse, 0x1 ;  /* 0x00000018303f7211 */ /* 0x084fe200078608ff */
[----:B------:R1:W-:Y:S04]  /*4340*/  STL [R1+0xb4], R61 ;  /* 0x0000b43d01007387 */ /* 0x0003e80000100800 */
[----:B------:R2:W-:Y:S01]  /*4350*/  STL [R1+0x118], R63 ;  /* 0x0001183f01007387 */ /* 0x0005e20000100800 */
[----:B-1----:R-:W-:-:S02]  /*4360*/  LEA R61, P4, R112, R24, 0x1 ;  /* 0x00000018703d7211 */ /* 0x002fc400078808ff */
        /* <DEDUP_REMOVED lines=54> */
[C---:B------:R-:W-:Y:S02]  /*46d0*/  LEA R66, P5, R118.reuse, R24, 0x1 ;  /* 0x0000001876427211 */ /* 0x040fe400078a08ff */
[-C--:B------:R-:W-:Y:S01]  /*46e0*/  LEA.HI.X.SX32 R117, R117, R25.reuse, 0x1, P4 ;  /* 0x0000001975757211 */ /* 0x080fe200020f0eff */
[----:B------:R2:W-:Y:S01]  /*46f0*/  STL [R1+0x54], R63 ;  /* 0x0000543f01007387 */ /* 0x0005e20000100800 */
[-C--:B------:R-:W-:Y:S02]  /*4700*/  LEA.HI.X.SX32 R118, R118, R25.reuse, 0x1, P5 ;  /* 0x0000001976767211 */ /* 0x080fe400028f0eff */
[C---:B------:R-:W-:Y:S01]  /*4710*/  LOP3.LUT R43, R41.reuse, 0x70, RZ, 0xfc, !PT ;  /* 0x00000070292b7812 */ /* 0x040fe200078efcff */
[----:B------:R-:W-:Y:S01]  /*4720*/  STL [R1+0x64], R66 ;  /* 0x0000644201007387 */ /* 0x000fe20000100800 */
[----:B-1----:R-:W-:Y:S02]  /*4730*/  LEA.HI.X.SX32 R61, R42, R25, 0x1, P6 ;  /* 0x000000192a3d7211 */ /* 0x002fe400030f0eff */
[----:B------:R-:W-:-:S02]  /*4740*/  LOP3.LUT R42, R41, 0x78, RZ, 0xfc, !PT ;  /* 0x00000078292a7812 */ /* 0x000fc400078efcff */
[-C--:B--2---:R-:W-:Y:S01]  /*4750*/  LEA R63, P6, R38, R24.reuse, 0x1 ;  /* 0x00000018263f7211 */ /* 0x084fe200078c08ff */
[----:B------:R1:W-:Y:S04]  /*4760*/  STL [R1+0xdc], R61 ;  /* 0x0000dc3d01007387 */ /* 0x0003e80000100800 */
[----:B------:R2:W-:Y:S01]  /*4770*/  STL [R1+0x12c], R63 ;  /* 0x00012c3f01007387 */ /* 0x0005e20000100800 */
[----:B-1----:R-:W-:Y:S02]  /*4780*/  LEA R61, P1, R121, R24, 0x1 ;  /* 0x00000018793d7211 */ /* 0x002fe400078208ff */
[----:B--2---:R-:W-:-:S03]  /*4790*/  LEA.HI.X.SX32 R63, R40, R25, 0x1, P2 ;  /* 0x00000019283f7211 */ /* 0x004fc600010f0eff */
[----:B------:R1:W-:Y:S01]  /*47a0*/  STL [R1+0x68], R61 ;  /* 0x0000683d01007387 */ /* 0x0003e20000100800 */
[-C--:B------:R-:W-:Y:S02]  /*47b0*/  LEA R66, P2, R37, R24.reuse, 0x1 ;  /* 0x0000001825427211 */ /* 0x080fe400078408ff */
[-C--:B------:R-:W-:Y:S01]  /*47c0*/  LEA.HI.X.SX32 R121, R121, R25.reuse, 0x1, P1 ;  /* 0x0000001979797211 */ /* 0x080fe200008f0eff */
[----:B------:R2:W-:Y:S04]  /*47d0*/  STL [R1+0x5c], R63 ;  /* 0x00005c3f01007387 */ /* 0x0005e80000100800 */
[----:B------:R3:W-:Y:S01]  /*47e0*/  STL [R1+0xec], R66 ;  /* 0x0000ec4201007387 */ /* 0x0007e20000100800 */
[----:B-1----:R-:W-:Y:S02]  /*47f0*/  LEA.HI.X.SX32 R61, R39, R25, 0x1, P3 ;  /* 0x00000019273d7211 */ /* 0x002fe400018f0eff */
[----:B--2---:R-:W-:-:S03]  /*4800*/  LEA R63, P3, R36, R24, 0x1 ;  /* 0x00000018243f7211 */ /* 0x004fc600078608ff */
[----:B------:R1:W-:Y:S01]  /*4810*/  STL [R1+0xe4], R61 ;  /* 0x0000e43d01007387 */ /* 0x0003e20000100800 */
[----:B---3--:R-:W-:-:S03]  /*4820*/  LEA R66, P5, R33, R24, 0x1 ;  /* 0x0000001821427211 */ /* 0x008fc600078a08ff */
[----:B------:R2:W-:Y:S01]  /*4830*/  STL [R1+0x130], R63 ;  /* 0x0001303f01007387 */ /* 0x0005e20000100800 */
[----:B-1----:R-:W-:Y:S02]  /*4840*/  LEA R61, P4, R122, R24, 0x1 ;  /* 0x000000187a3d7211 */ /* 0x002fe400078808ff */
[----:B--2---:R-:W-:-:S03]  /*4850*/  LEA.HI.X.SX32 R63, R38, R25, 0x1, P6 ;  /* 0x00000019263f7211 */ /* 0x004fc600030f0eff */
[----:B------:R1:W-:Y:S01]  /*4860*/  STL [R1+0x70], R61 ;  /* 0x0000703d01007387 */ /* 0x0003e20000100800 */
[----:B------:R-:W-:Y:S02]  /*4870*/  LEA.HI.X.SX32 R122, R122, R25, 0x1, P4 ;  /* 0x000000197a7a7211 */ /* 0x000fe400020f0eff */
[----:B------:R-:W-:Y:S01]  /*4880*/  CS2R R38, SRZ ;  /* 0x0000000000267805 */ /* 0x000fe2000001ff00 */
[----:B------:R-:W-:Y:S04]  /*4890*/  STL [R1+0xf4], R66 ;  /* 0x0000f44201007387 */ /* 0x000fe80000100800 */
[----:B------:R2:W-:Y:S01]  /*48a0*/  STL [R1+0xe8], R63 ;  /* 0x0000e83f01007387 */ /* 0x0005e20000100800 */
[----:B-1----:R-:W-:-:S05]  /*48b0*/  LEA R61, P6, R31, R24, 0x1 ;  /* 0x000000181f3d7211 */ /* 0x002fca00078c08ff */
[----:B------:R1:W-:Y:S01]  /*48c0*/  STL [R1+0x134], R61 ;  /* 0x0001343d01007387 */ /* 0x0003e20000100800 */
[----:B--2---:R-:W-:-:S04]  /*48d0*/  LEA R63, P1, R123, R24, 0x1 ;  /* 0x000000187b3f7211 */ /* 0x004fc800078208ff */
[-C--:B------:R-:W-:Y:S01]  /*48e0*/  LEA.HI.X.SX32 R123, R123, R25.reuse, 0x1, P1 ;  /* 0x000000197b7b7211 */ /* 0x080fe200008f0eff */
[----:B------:R2:W-:Y:S01]  /*48f0*/  STL [R1+0x78], R63 ;  /* 0x0000783f01007387 */ /* 0x0005e20000100800 */
[----:B-1----:R-:W-:Y:S02]  /*4900*/  LEA.HI.X.SX32 R61, R37, R25, 0x1, P2 ;  /* 0x00000019253d7211 */ /* 0x002fe400010f0eff */
[----:B------:R-:W-:-:S03]  /*4910*/  LEA R66, P2, R29, R24, 0x1 ;  /* 0x000000181d427211 */ /* 0x000fc600078408ff */
[----:B------:R1:W-:Y:S01]  /*4920*/  STL [R1+0x6c], R61 ;  /* 0x00006c3d01007387 */ /* 0x0003e20000100800 */
[----:B--2---:R-:W-:-:S03]  /*4930*/  LEA.HI.X.SX32 R63, R36, R25, 0x1, P3 ;  /* 0x00000019243f7211 */ /* 0x004fc600018f0eff */
[----:B------:R-:W-:Y:S01]  /*4940*/  STL [R1+0xfc], R66 ;  /* 0x0000fc4201007387 */ /* 0x000fe20000100800 */
[----:B------:R-:W-:-:S03]  /*4950*/  CS2R R36, SRZ ;  /* 0x0000000000247805 */ /* 0x000fc6000001ff00 */
        /* <DEDUP_REMOVED lines=21> */
[----:B------:R2:W-:Y:S04]  /*4ab0*/  STL [R1+0x108], R66 ;  /* 0x0001084201007387 */ /* 0x0005e80000100800 */
[----:B------:R3:W-:Y:S01]  /*4ac0*/  STL [R1+0x100], R63 ;  /* 0x0001003f01007387 */ /* 0x0007e20000100800 */
[----:B-1----:R-:W-:Y:S02]  /*4ad0*/  LEA R61, P3, R32, R24, 0x1 ;  /* 0x00000018203d7211 */ /* 0x002fe400078608ff */
[----:B--2---:R-:W-:-:S03]  /*4ae0*/  LEA.HI.X.SX32 R66, R26, R25, 0x1, P5 ;  /* 0x000000191a427211 */ /* 0x004fc600028f0eff */
[----:B------:R1:W-:Y:S01]  /*4af0*/  STL [R1+0x140], R61 ;  /* 0x0001403d01007387 */ /* 0x0003e20000100800 */
[----:B------:R-:W-:Y:S02]  /*4b00*/  CS2R R26, SRZ ;  /* 0x00000000001a7805 */ /* 0x000fe4000001ff00 */
[----:B---3--:R-:W-:-:S05]  /*4b10*/  LEA R63, P4, R34, R24, 0x1 ;  /* 0x00000018223f7211 */ /* 0x008fca00078808ff */
[----:B------:R2:W-:Y:S01]  /*4b20*/  STL [R1+0x10c], R63 ;  /* 0x00010c3f01007387 */ /* 0x0005e20000100800 */
[----:B-1----:R-:W-:-:S03]  /*4b30*/  LEA R61, P5, R35, R24, 0x1 ;  /* 0x00000018233d7211 */ /* 0x002fc600078a08ff */
[----:B------:R1:W-:Y:S04]  /*4b40*/  STL [R1+0x84], R66 ;  /* 0x0000844201007387 */ /* 0x0003e80000100800 */
[----:B------:R3:W-:Y:S01]  /*4b50*/  STL [R1+0x110], R61 ;  /* 0x0001103d01007387 */ /* 0x0007e20000100800 */
[-C--:B--2---:R-:W-:Y:S02]  /*4b60*/  LEA.HI.X.SX32 R63, R28, R25.reuse, 0x1, P6 ;  /* 0x000000191c3f7211 */ /* 0x084fe400030f0eff */
[----:B------:R-:W-:Y:S02]  /*4b70*/  CS2R R28, SRZ ;  /* 0x00000000001c7805 */ /* 0x000fe4000001ff00 */
[----:B-1----:R-:W-:Y:S01]  /*4b80*/  LEA.HI.X.SX32 R66, R32, R25, 0x1, P3 ;  /* 0x0000001920427211 */ /* 0x002fe200018f0eff */
[----:B------:R1:W-:Y:S01]  /*4b90*/  STL [R1+0x90], R63 ;  /* 0x0000903f01007387 */ /* 0x0003e20000100800 */
[----:B------:R-:W-:-:S02]  /*4ba0*/  CS2R R32, SRZ ;  /* 0x0000000000207805 */ /* 0x000fc4000001ff00 */
[----:B---3--:R-:W-:Y:S02]  /*4bb0*/  LEA.HI.X.SX32 R61, R30, R25, 0x1, P2 ;  /* 0x000000191e3d7211 */ /* 0x008fe400010f0eff */
[----:B------:R-:W-:-:S03]  /*4bc0*/  CS2R R30, SRZ ;  /* 0x00000000001e7805 */ /* 0x000fc6000001ff00 */
[----:B------:R2:W-:Y:S01]  /*4bd0*/  STL [R1+0x30], R61 ;  /* 0x0000303d01007387 */ /* 0x0005e20000100800 */
[----:B-1----:R-:W-:-:S03]  /*4be0*/  LEA.HI.X.SX32 R63, R34, R25, 0x1, P4 ;  /* 0x00000019223f7211 */ /* 0x002fc600020f0eff */
[----:B------:R-:W-:Y:S04]  /*4bf0*/  STL [R1+0x94], R66 ;  /* 0x0000944201007387 */ /* 0x000fe80000100800 */
[----:B------:R1:W-:Y:S01]  /*4c00*/  STL [R1+0x34], R63 ;  /* 0x0000343f01007387 */ /* 0x0003e20000100800 */
[----:B--2---:R-:W-:Y:S02]  /*4c10*/  LEA.HI.X.SX32 R61, R35, R25, 0x1, P5 ;  /* 0x00000019233d7211 */ /* 0x004fe400028f0eff */
[----:B------:R-:W-:Y:S02]  /*4c20*/  CS2R R24, SRZ ;  /* 0x0000000000187805 */ /* 0x000fe4000001ff00 */
[----:B------:R-:W-:Y:S01]  /*4c30*/  CS2R R34, SRZ ;  /* 0x0000000000227805 */ /* 0x000fe2000001ff00 */
[----:B------:R2:W-:Y:S01]  /*4c40*/  STL [R1+0x8c], R61 ;  /* 0x00008c3d01007387 */ /* 0x0005e20000100800 */
[----:B-1----:R-:W1:Y:S01]  /*4c50*/  LDC R63, c[0x0][0x238] ;  /* 0x00008e00ff3f7b82 */ /* 0x002e620000000800 */
[----:B--2---:R-:W-:Y:S01]  /*4c60*/  LOP3.LUT R61, R41, 0x8, RZ, 0xfc, !PT ;  /* 0x00000008293d7812 */ /* 0x004fe200078efcff */
[----:B-1----:R-:W-:-:S02]  /*4c70*/  IMAD R66, R42, R63, RZ ;  /* 0x0000003f2a427224 */ /* 0x002fc400078e02ff */
[-C--:B------:R-:W-:Y:S01]  /*4c80*/  IMAD R69, R43, R63.reuse, RZ ;  /* 0x0000003f2b457224 */ /* 0x080fe200078e02ff */
[----:B------:R-:W-:Y:S01]  /*4c90*/  CS2R R42, SRZ ;  /* 0x00000000002a7805 */ /* 0x000fe2000001ff00 */
[-C--:B------:R-:W-:Y:S01]  /*4ca0*/  IMAD R68, R44, R63.reuse, RZ ;  /* 0x0000003f2c447224 */ /* 0x080fe200078e02ff */
[----:B------:R1:W-:Y:S01]  /*4cb0*/  STL [R1+0x160], R66 ;  /* 0x0001604201007387 */ /* 0x0003e20000100800 */
[-C--:B------:R-:W-:Y:S01]  /*4cc0*/  IMAD R61, R61, R63.reuse, RZ ;  /* 0x0000003f3d3d7224 */ /* 0x080fe200078e02ff */
[----:B0-----:R-:W-:Y:S02]  /*4cd0*/  SHF.L.U32 R61, R67, 0x7, RZ ;  /* 0x00000007433d7819 */ /* 0x001fe400000006ff */
[----:B------:R0:W-:Y:S04]  /*4ce0*/  STL [R1+0x15c], R69 ;  /* 0x00015c4501007387 */ /* 0x0001e80000100800 */
[----:B------:R2:W-:Y:S01]  /*4cf0*/  STL [R1+0x158], R68 ;  /* 0x0001584401007387 */ /* 0x0005e20000100800 */
[-C--:B-1----:R-:W-:Y:S01]  /*4d00*/  IMAD R66, R45, R63.reuse, RZ ;  /* 0x0000003f2d427224 */ /* 0x082fe200078e02ff */
[----:B------:R-:W-:Y:S01]  /*4d10*/  CS2R R44, SRZ ;  /* 0x00000000002c7805 */ /* 0x000fe2000001ff00 */
[----:B0-----:R-:W-:-:S03]  /*4d20*/  IMAD R69, R46, R63, RZ ;  /* 0x0000003f2e457224 */ /* 0x001fc600078e02ff */
[----:B------:R0:W-:Y:S01]  /*4d30*/  STL [R1+0x154], R66 ;  /* 0x0001544201007387 */ /* 0x0001e20000100800 */
[----:B--2---:R-:W-:-:S03]  /*4d40*/  IMAD R68, R47, R63, RZ ;  /* 0x0000003f2f447224 */ /* 0x004fc600078e02ff */
[----:B------:R1:W-:Y:S01]  /*4d50*/  STL [R1+0x150], R69 ;  /* 0x0001504501007387 */ /* 0x0003e20000100800 */
[----:B------:R-:W-:-:S03]  /*4d60*/  CS2R R46, SRZ ;  /* 0x00000000002e7805 */ /* 0x000fc6000001ff00 */
[----:B------:R2:W-:Y:S01]  /*4d70*/  STL [R1+0x14c], R68 ;  /* 0x00014c4401007387 */ /* 0x0005e20000100800 */
[-C--:B0-----:R-:W-:Y:S02]  /*4d80*/  IMAD R66, R48, R63.reuse, RZ ;  /* 0x0000003f30427224 */ /* 0x081fe400078e02ff */
[----:B-1----:R-:W-:-:S03]  /*4d90*/  IMAD R69, R49, R63, RZ ;  /* 0x0000003f31457224 */ /* 0x002fc600078e02ff */
[----:B------:R0:W-:Y:S01]  /*4da0*/  STL [R1+0x148], R66 ;  /* 0x0001484201007387 */ /* 0x0001e20000100800 */
[-C--:B------:R-:W-:Y:S01]  /*4db0*/  IMAD R69, R52, R63.reuse, RZ ;  /* 0x0000003f34457224 */ /* 0x080fe200078e02ff */
[----:B------:R-:W-:Y:S01]  /*4dc0*/  CS2R R48, SRZ ;  /* 0x0000000000307805 */ /* 0x000fe2000001ff00 */
[-C--:B--2---:R-:W-:Y:S02]  /*4dd0*/  IMAD R68, R50, R63.reuse, RZ ;  /* 0x0000003f32447224 */ /* 0x084fe400078e02ff */
[-C--:B------:R-:W-:Y:S01]  /*4de0*/  IMAD R68, R53, R63.reuse, RZ ;  /* 0x0000003f35447224 */ /* 0x080fe200078e02ff */
[----:B------:R-:W-:Y:S01]  /*4df0*/  CS2R R52, SRZ ;  /* 0x0000000000347805 */ /* 0x000fe2000001ff00 */
[-C--:B------:R-:W-:Y:S02]  /*4e00*/  IMAD R68, R55, R63.reuse, RZ ;  /* 0x0000003f37447224 */ /* 0x080fe400078e02ff */
[-C--:B0-----:R-:W-:Y:S01]  /*4e10*/  IMAD R66, R51, R63.reuse, RZ ;  /* 0x0000003f33427224 */ /* 0x081fe200078e02ff */
[----:B------:R-:W-:Y:S01]  /*4e20*/  CS2R R50, SRZ ;  /* 0x0000000000327805 */ /* 0x000fe2000001ff00 */
[-C--:B------:R-:W-:Y:S01]  /*4e30*/  IMAD R66, R54, R63.reuse, RZ ;  /* 0x0000003f36427224 */ /* 0x080fe200078e02ff */
[----:B------:R-:W-:Y:S01]  /*4e40*/  CS2R R54, SRZ ;  /* 0x0000000000367805 */ /* 0x000fe2000001ff00 */
[----:B------:R-:W-:Y:S01]  /*4e50*/  IMAD R66, R41, R63, RZ ;  /* 0x0000003f29427224 */ /* 0x000fe200078e02ff */
[----:B------:R-:W-:Y:S01]  /*4e60*/  CS2R R40, SRZ ;  /* 0x0000000000287805 */ /* 0x000fe2000001ff00 */
[----:B------:R-:W-:-:S05]  /*4e70*/  IMAD R63, R64, R67, RZ ;  /* 0x00000043403f7224 */ /* 0x000fca00078e02ff */
[----:B------:R-:W-:-:S04]  /*4e80*/  SHF.R.S32.HI R64, RZ, 0x1f, R63 ;  /* 0x0000001fff407819 */ /* 0x000fc8000001143f */
[C---:B------:R-:W-:Y:S01]  /*4e90*/  SHF.L.U64.HI R64, R63.reuse, 0x1, R64 ;  /* 0x000000013f407819 */ /* 0x040fe20000010240 */
[----:B------:R-:W-:-:S07]  /*4ea0*/  IMAD.SHL.U32 R63, R63, 0x2, RZ ;  /* 0x000000023f3f7824 */ /* 0x000fce00078e00ff */
.L_x_1:
[----:B------:R0:W-:Y:S01]  /*4eb0*/  STL [R1+0x168], R62 ;  /* 0x0001683e01007387 */ /* 0x0001e20000100800 */
[----:B------:R-:W1:Y:S01]  /*4ec0*/  LDC R85, c[0x0][0x238] ;  /* 0x00008e00ff557b82 */ /* 0x000e620000000800 */
[----:B------:R-:W-:Y:S01]  /*4ed0*/  PRMT R74, RZ, 0x7610, R74 ;  /* 0x00007610ff4a7816 */ /* 0x000fe2000000004a */
[----:B------:R-:W2:Y:S01]  /*4ee0*/  S2R R61, SR_TID.X ;  /* 0x00000000003d7919 */ /* 0x000ea20000002100 */
[----:B------:R-:W3:Y:S05]  /*4ef0*/  S2R R66, SR_TID.X ;  /* 0x0000000000427919 */ /* 0x000eea0000002100 */
[----:B------:R-:W4:Y:S01]  /*4f00*/  LDC R67, c[0x0][0x238] ;  /* 0x00008e00ff437b82 */ /* 0x000f220000000800 */
[----:B0-----:R-:W0:Y:S01]  /*4f10*/  S2R R62, SR_TID.X ;  /* 0x00000000003e7919 */ /* 0x001e220000002100 */
[----:B------:R-:W5:Y:S06]  /*4f20*/  S2R R70, SR_TID.X ;  /* 0x0000000000467919 */ /* 0x000f6c0000002100 */
[----:B------:R-:W1:Y:S08]  /*4f30*/  LDC R71, c[0x0][0x238] ;  /* 0x00008e00ff477b82 */ /* 0x000e700000000800 */
[----:B------:R-:W1:Y:S01]  /*4f40*/  LDC R89, c[0x0][0x238] ;  /* 0x00008e00ff597b82 */ /* 0x000e620000000800 */
[----:B--2---:R-:W-:-:S02]  /*4f50*/  SHF.R.U32.HI R72, RZ, 0x6, R61 ;  /* 0x00000006ff487819 */ /* 0x004fc4000001163d */
[----:B---3--:R-:W-:Y:S02]  /*4f60*/  SHF.R.U32.HI R66, RZ, 0x6, R66 ;  /* 0x00000006ff427819 */ /* 0x008fe40000011642 */
[----:B------:R-:W-:Y:S02]  /*4f70*/  SGXT.U32 R72, R72, 0x3 ;  /* 0x000000034848781a */ /* 0x000fe40000000000 */
[----:B0-----:R-:W-:Y:S02]  /*4f80*/  SHF.R.U32.HI R73, RZ, 0x6, R62 ;  /* 0x00000006ff497819 */ /* 0x001fe4000001163e */
[----:B------:R-:W-:Y:S02]  /*4f90*/  SGXT.U32 R66, R66, 0x3 ;  /* 0x000000034242781a */ /* 0x000fe40000000000 */
[----:B------:R-:W-:Y:S02]  /*4fa0*/  SGXT.U32 R73, R73, 0x3 ;  /* 0x000000034949781a */ /* 0x000fe40000000000 */
[----:B-----5:R-:W-:Y:S01]  /*4fb0*/  SHF.R.U32.HI R70, RZ, 0x6, R70 ;  /* 0x00000006ff467819 */ /* 0x020fe20000011646 */
[----:B----4-:R-:W-:Y:S01]  /*4fc0*/  IMAD R66, R66, R67, RZ ;  /* 0x0000004342427224 */ /* 0x010fe200078e02ff */
[----:B------:R-:W-:-:S02]  /*4fd0*/  LOP3.LUT R73, R73, 0x18, RZ, 0xfc, !PT ;  /* 0x0000001849497812 */ /* 0x000fc400078efcff */
[----:B------:R-:W-:Y:S01]  /*4fe0*/  SHF.R.U32.HI R62, RZ, 0x6, R62 ;  /* 0x00000006ff3e7819 */ /* 0x000fe2000001163e */
[----:B------:R-:W-:Y:S01]  /*4ff0*/  IMAD.WIDE R66, R66, 0x2, R78 ;  /* 0x0000000242427825 */ /* 0x000fe200078e024e */
[----:B------:R-:W-:Y:S02]  /*5000*/  ISETP.GE.AND P0, PT, R72, UR40, PT ;  /* 0x0000002848007c0c */ /* 0x000fe4000bf06270 */
[----:B------:R-:W-:Y:S01]  /*5010*/  SGXT.U32 R70, R70, 0x3 ;  /* 0x000000034646781a */ /* 0x000fe20000000000 */
[----:B-1----:R-:W-:Y:S01]  /*5020*/  IMAD R73, R73, R85, RZ ;  /* 0x0000005549497224 */ /* 0x002fe200078e02ff */
[----:B------:R-:W-:Y:S01]  /*5030*/  LOP3.LUT R68, R72, 0x8, RZ, 0xfc, !PT ;  /* 0x0000000848447812 */ /* 0x000fe200078efcff */
[----:B------:R-:W0:Y:S01]  /*5040*/  S2R R85, SR_TID.X ;  /* 0x0000000000557919 */ /* 0x000e220000002100 */
[----:B------:R-:W-:Y:S02]  /*5050*/  SGXT.U32 R62, R62, 0x3 ;  /* 0x000000033e3e781a */ /* 0x000fe40000000000 */
[----:B------:R-:W-:-:S02]  /*5060*/  LOP3.LUT R70, R70, 0x8, RZ, 0xfc, !PT ;  /* 0x0000000846467812 */ /* 0x000fc400078efcff */
[----:B------:R-:W-:Y:S02]  /*5070*/  LOP3.LUT R62, R62, 0x10, RZ, 0xfc, !PT ;  /* 0x000000103e3e7812 */ /* 0x000fe400078efcff */
[----:B------:R-:W-:Y:S01]  /*5080*/  ISETP.GE.AND P1, PT, R68, UR40, PT ;  /* 0x0000002844007c0c */ /* 0x000fe2000bf26270 */
[----:B------:R-:W-:Y:S01]  /*5090*/  IMAD R70, R70, R71, RZ ;  /* 0x0000004746467224 */ /* 0x000fe200078e02ff */
[----:B------:R1:W2:Y:S01]  /*50a0*/  @!P0 LDG.E.U16 R74, desc[UR14][R66.64] ;  /* 0x0000000e424a8981 */ /* 0x0002a2000c1e1500 */
[----:B------:R-:W-:Y:S01]  /*50b0*/  IMAD R62, R62, R89, RZ ;  /* 0x000000593e3e7224 */ /* 0x000fe200078e02ff */
[----:B------:R-:W-:Y:S01]  /*50c0*/  PRMT R75, RZ, 0x7610, R75 ;  /* 0x00007610ff4b7816 */ /* 0x000fe2000000004b */
[----:B------:R-:W3:Y:S01]  /*50d0*/  LDC R89, c[0x0][0x238] ;  /* 0x00008e00ff597b82 */ /* 0x000ee20000000800 */
[----:B------:R-:W-:Y:S01]  /*50e0*/  LOP3.LUT R69, R72, 0x10, RZ, 0xfc, !PT ;  /* 0x0000001048457812 */ /* 0x000fe200078efcff */
[----:B-1----:R-:W-:-:S06]  /*50f0*/  IMAD.WIDE R66, R70, 0x2, R78 ;  /* 0x0000000246427825 */ /* 0x002fcc00078e024e */
[----:B------:R1:W4:Y:S01]  /*5100*/  @!P1 LDG.E.U16 R75, desc[UR14][R66.64] ;  /* 0x0000000e424b9981 */ /* 0x000322000c1e1500 */
[----:B------:R-:W-:Y:S01]  /*5110*/  ISETP.GE.AND P2, PT, R69, UR40, PT ;  /* 0x0000002845007c0c */ /* 0x000fe2000bf46270 */
[----:B-1----:R-:W-:Y:S01]  /*5120*/  IMAD.WIDE R66, R62, 0x2, R78 ;  /* 0x000000023e427825 */ /* 0x002fe200078e024e */
[--C-:B0-----:R-:W-:Y:S02]  /*5130*/  SHF.R.U32.HI R62, RZ, 0x6, R85.reuse ;  /* 0x00000006ff3e7819 */ /* 0x101fe40000011655 */
[----:B------:R-:W-:-:S04]  /*5140*/  SHF.R.U32.HI R85, RZ, 0x6, R85 ;  /* 0x00000006ff557819 */ /* 0x000fc80000011655 */
[----:B------:R-:W-:Y:S02]  /*5150*/  SGXT.U32 R85, R85, 0x3 ;  /* 0x000000035555781a */ /* 0x000fe40000000000 */
[C---:B------:R-:W-:Y:S02]  /*5160*/  LOP3.LUT R68, R72.reuse, 0x18, RZ, 0xfc, !PT ;  /* 0x0000001848447812 */ /* 0x040fe400078efcff */
[----:B------:R-:W-:Y:S02]  /*5170*/  LOP3.LUT R85, R85, 0x20, RZ, 0xfc, !PT ;  /* 0x0000002055557812 */ /* 0x000fe400078efcff */
[----:B------:R-:W-:Y:S02]  /*5180*/  LOP3.LUT R69, R72, 0x20, RZ, 0xfc, !PT ;  /* 0x0000002048457812 */ /* 0x000fe400078efcff */
[----:B------:R-:W-:Y:S01]  /*5190*/  PRMT R76, RZ, 0x7610, R76 ;  /* 0x00007610ff4c7816 */ /* 0x000fe2000000004c */
[----:B---3--:R-:W-:Y:S01]  /*51a0*/  IMAD R85, R85, R89, RZ ;  /* 0x0000005955557224 */ /* 0x008fe200078e02ff */
[----:B------:R-:W-:Y:S01]  /*51b0*/  ISETP.GE.AND P3, PT, R68, UR40, PT ;  /* 0x0000002844007c0c */ /* 0x000fe2000bf66270 */
[----:B------:R-:W0:Y:S01]  /*51c0*/  LDC R89, c[0x0][0x238] ;  /* 0x00008e00ff597b82 */ /* 0x000e220000000800 */
[----:B------:R-:W-:Y:S01]  /*51d0*/  ISETP.GE.AND P4, PT, R69, UR40, PT ;  /* 0x0000002845007c0c */ /* 0x000fe2000bf86270 */
[--C-:B------:R-:W-:Y:S01]  /*51e0*/  IMAD.WIDE R68, R73, 0x2, R78.reuse ;  /* 0x0000000249447825 */ /* 0x100fe200078e024e */
[----:B------:R1:W3:Y:S05]  /*51f0*/  @!P2 LDG.E.U16 R76, desc[UR14][R66.64] ;  /* 0x0000000e424ca981 */ /* 0x0002ea000c1e1500 */
[----:B------:R-:W5:Y:S01]  /*5200*/  LDC R73, c[0x0][0x238] ;  /* 0x00008e00ff497b82 */ /* 0x000f620000000800 */
[----:B-1----:R-:W-:-:S02]  /*5210*/  IMAD.WIDE R66, R85, 0x2, R78 ;  /* 0x0000000255427825 */ /* 0x002fc400078e024e */
[----:B------:R-:W1:Y:S01]  /*5220*/  S2R R85, SR_TID.X ;  /* 0x0000000000557919 */ /* 0x000e620000002100 */
[----:B------:R-:W-:-:S04]  /*5230*/  SGXT.U32 R62, R62, 0x3 ;  /* 0x000000033e3e781a */ /* 0x000fc80000000000 */
[----:B------:R-:W-:Y:S02]  /*5240*/  LOP3.LUT R62, R62, 0x28, RZ, 0xfc, !PT ;  /* 0x000000283e3e7812 */ /* 0x000fe400078efcff */
[----:B------:R-:W-:Y:S02]  /*5250*/  PRMT R77, RZ, 0x7610, R77 ;  /* 0x00007610ff4d7816 */ /* 0x000fe4000000004d */
[C---:B------:R-:W-:Y:S02]  /*5260*/  LOP3.LUT R70, R72.reuse, 0x28, RZ, 0xfc, !PT ;  /* 0x0000002848467812 */ /* 0x040fe400078efcff */
[----:B------:R-:W-:Y:S02]  /*5270*/  LOP3.LUT R71, R72, 0x30, RZ, 0xfc, !PT ;  /* 0x0000003048477812 */ /* 0x000fe400078efcff */
[----:B------:R5:W3:Y:S02]  /*5280*/  @!P3 LDG.E.U16 R77, desc[UR14][R68.64] ;  /* 0x0000000e444db981 */ /* 0x000ae4000c1e1500 */
[----:B-----5:R-:W-:-:S02]  /*5290*/  IMAD R62, R62, R73, RZ ;  /* 0x000000493e3e7224 */ /* 0x020fc400078e02ff */
[----:B------:R-:W5:Y:S02]  /*52a0*/  LDC R73, c[0x0][0x238] ;  /* 0x00008e00ff497b82 */ /* 0x000f640000000800 */
[----:B------:R-:W-:Y:S01]  /*52b0*/  IMAD.WIDE R68, R62, 0x2, R78 ;  /* 0x000000023e447825 */ /* 0x000fe200078e024e */
[----:B------:R-:W-:Y:S02]  /*52c0*/  ISETP.GE.AND P6, PT, R70, UR40, PT ;  /* 0x0000002846007c0c */ /* 0x000fe4000bfc6270 */
[----:B------:R-:W-:Y:S02]  /*52d0*/  ISETP.GE.AND P0, PT, R71, UR40, PT ;  /* 0x0000002847007c0c */ /* 0x000fe4000bf06270 */
[--C-:B-1----:R-:W-:Y:S02]  /*52e0*/  SHF.R.U32.HI R62, RZ, 0x6, R85.reuse ;  /* 0x00000006ff3e7819 */ /* 0x102fe40000011655 */
[----:B------:R-:W-:Y:S02]  /*52f0*/  SHF.R.U32.HI R85, RZ, 0x6, R85 ;  /* 0x00000006ff557819 */ /* 0x000fe40000011655 */
[----:B------:R-:W-:-:S02]  /*5300*/  SGXT.U32 R62, R62, 0x3 ;  /* 0x000000033e3e781a */ /* 0x000fc40000000000 */
[----:B------:R-:W-:Y:S02]  /*5310*/  LOP3.LUT R71, R72, 0x38, RZ, 0xfc, !PT ;  /* 0x0000003848477812 */ /* 0x000fe400078efcff */
[----:B------:R-:W-:Y:S02]  /*5320*/  SGXT.U32 R85, R85, 0x3 ;  /* 0x000000035555781a */ /* 0x000fe40000000000 */
[----:B------:R-:W-:Y:S02]  /*5330*/  PRMT R80, RZ, 0x7610, R80 ;  /* 0x00007610ff507816 */ /* 0x000fe40000000050 */
[----:B------:R-:W-:Y:S02]  /*5340*/  LOP3.LUT R62, R62, 0x38, RZ, 0xfc, !PT ;  /* 0x000000383e3e7812 */ /* 0x000fe400078efcff */
[----:B------:R-:W-:Y:S02]  /*5350*/  ISETP.GE.AND P1, PT, R71, UR40, PT ;  /* 0x0000002847007c0c */ /* 0x000fe4000bf26270 */
[----:B------:R-:W-:Y:S01]  /*5360*/  PRMT R81, RZ, 0x7610, R81 ;  /* 0x00007610ff517816 */ /* 0x000fe20000000051 */
[----:B------:R1:W3:Y:S01]  /*5370*/  @!P4 LDG.E.U16 R80, desc[UR14][R66.64] ;  /* 0x0000000e4250c981 */ /* 0x0002e2000c1e1500 */
[----:B------:R-:W-:Y:S01]  /*5380*/  LOP3.LUT R85, R85, 0x30, RZ, 0xfc, !PT ;  /* 0x0000003055557812 */ /* 0x000fe200078efcff */
[----:B-----5:R-:W-:Y:S01]  /*5390*/  IMAD R62, R62, R73, RZ ;  /* 0x000000493e3e7224 */ /* 0x020fe200078e02ff */
[----:B------:R-:W-:-:S02]  /*53a0*/  PRMT R83, RZ, 0x7610, R83 ;  /* 0x00007610ff537816 */ /* 0x000fc40000000053 */
[----:B------:R5:W2:Y:S01]  /*53b0*/  @!P6 LDG.E.U16 R81, desc[UR14][R68.64] ;  /* 0x0000000e4451e981 */ /* 0x000aa2000c1e1500 */
[----:B0-----:R-:W-:Y:S01]  /*53c0*/  IMAD R85, R85, R89, RZ ;  /* 0x0000005955557224 */ /* 0x001fe200078e02ff */
[----:B-1----:R-:W-:Y:S02]  /*53d0*/  LOP3.LUT R66, R72, 0x60, RZ, 0xfc, !PT ;  /* 0x0000006048427812 */ /* 0x002fe400078efcff */
[----:B------:R-:W4:Y:S01]  /*53e0*/  LDL R89, [R1+0x148] ;  /* 0x0001480001597983 */ /* 0x000f220000100800 */
[----:B------:R-:W-:Y:S02]  /*53f0*/  PRMT R82, RZ, 0x7610, R82 ;  /* 0x00007610ff527816 */ /* 0x000fe40000000052 */
[----:B------:R-:W-:Y:S01]  /*5400*/  ISETP.GE.AND P6, PT, R66, UR40, PT ;  /* 0x0000002842007c0c */ /* 0x000fe2000bfc6270 */
[----:B-----5:R-:W-:Y:S01]  /*5410*/  IMAD.WIDE R68, R62, 0x2, R78 ;  /* 0x000000023e447825 */ /* 0x020fe200078e024e */
[----:B------:R-:W-:-:S03]  /*5420*/  LOP3.LUT R73, R72, 0x68, RZ, 0xfc, !PT ;  /* 0x0000006848497812 */ /* 0x000fc600078efcff */
[----:B------:R-:W-:Y:S01]  /*5430*/  IMAD.WIDE R66, R85, 0x2, R78 ;  /* 0x0000000255427825 */ /* 0x000fe200078e024e */
[----:B------:R-:W5:Y:S01]  /*5440*/  @!P1 LDG.E.U16 R83, desc[UR14][R68.64] ;  /* 0x0000000e44539981 */ /* 0x000f62000c1e1500 */
[----:B------:R-:W-:Y:S01]  /*5450*/  SHF.R.U32.HI R62, RZ, 0x6, R61 ;  /* 0x00000006ff3e7819 */ /* 0x000fe2000001163d */
[----:B------:R-:W0:Y:S02]  /*5460*/  LDC R85, c[0x0][0x238] ;  /* 0x00008e00ff557b82 */ /* 0x000e240000000800 */
[----:B------:R4:W5:Y:S01]  /*5470*/  @!P0 LDG.E.U16 R82, desc[UR14][R66.64] ;  /* 0x0000000e42528981 */ /* 0x000962000c1e1500 */
[----:B------:R-:W-:-:S03]  /*5480*/  ISETP.GE.AND P0, PT, R73, UR40, PT ;  /* 0x0000002849007c0c */ /* 0x000fc6000bf06270 */
[----:B------:R-:W3:Y:S04]  /*5490*/  LDL R73, [R1+0x150] ;  /* 0x0001500001497983 */ /* 0x000ee80000100800 */
[----:B------:R-:W2:Y:S04]  /*54a0*/  LDL R69, [R1+0x14c] ;  /* 0x00014c0001457983 */ /* 0x000ea80000100800 */
[----:B------:R-:W5:Y:S01]  /*54b0*/  LDL R61, [R1+0x154] ;  /* 0x00015400013d7983 */ /* 0x000f620000100800 */
[----:B------:R-:W-:Y:S02]  /*54c0*/  LOP3.LUT R70, R72, 0x40, RZ, 0xfc, !PT ;  /* 0x0000004048467812 */ /* 0x000fe400078efcff */
[----:B------:R-:W-:-:S02]  /*54d0*/  SGXT.U32 R62, R62, 0x3 ;  /* 0x000000033e3e781a */ /* 0x000fc40000000000 */
[----:B------:R-:W-:Y:S02]  /*54e0*/  LOP3.LUT R71, R72, 0x48, RZ, 0xfc, !PT ;  /* 0x0000004848477812 */ /* 0x000fe400078efcff */
[----:B------:R-:W-:Y:S02]  /*54f0*/  ISETP.GE.AND P2, PT, R70, UR40, PT ;  /* 0x0000002846007c0c */ /* 0x000fe4000bf46270 */
[----:B------:R-:W-:Y:S02]  /*5500*/  LOP3.LUT R70, R72, 0x50, RZ, 0xfc, !PT ;  /* 0x0000005048467812 */ /* 0x000fe400078efcff */
[----:B------:R-:W-:Y:S02]  /*5510*/  LOP3.LUT R62, R62, 0x40, RZ, 0xfc, !PT ;  /* 0x000000403e3e7812 */ /* 0x000fe400078efcff */
[----:B------:R-:W-:Y:S02]  /*5520*/  ISETP.GE.AND P3, PT, R71, UR40, PT ;  /* 0x0000002847007c0c */ /* 0x000fe4000bf66270 */
[----:B------:R-:W-:Y:S01]  /*5530*/  LOP3.LUT R71, R72, 0x58, RZ, 0xfc, !PT ;  /* 0x0000005848477812 */ /* 0x000fe200078efcff */
[----:B0-----:R-:W-:Y:S01]  /*5540*/  IMAD R62, R62, R85, RZ ;  /* 0x000000553e3e7224 */ /* 0x001fe200078e02ff */
[----:B------:R-:W-:-:S02]  /*5550*/  ISETP.GE.AND P4, PT, R70, UR40, PT ;  /* 0x0000002846007c0c */ /* 0x000fc4000bf86270 */
[----:B------:R-:W-:Y:S02]  /*5560*/  LOP3.LUT R85, R72, 0x70, RZ, 0xfc, !PT ;  /* 0x0000007048557812 */ /* 0x000fe400078efcff */
[----:B------:R-:W-:Y:S01]  /*5570*/  ISETP.GE.AND P5, PT, R71, UR40, PT ;  /* 0x0000002847007c0c */ /* 0x000fe2000bfa6270 */
[----:B------:R-:W-:Y:S01]  /*5580*/  IMAD.WIDE R70, R62, 0x2, R78 ;  /* 0x000000023e467825 */ /* 0x000fe200078e024e */
[----:B------:R-:W-:Y:S01]  /*5590*/  PRMT R84, RZ, 0x7610, R84 ;  /* 0x00007610ff547816 */ /* 0x000fe20000000054 */
[----:B------:R-:W5:Y:S01]  /*55a0*/  LDL R62, [R1+0x160] ;  /* 0x00016000013e7983 */ /* 0x000f620000100800 */
[----:B------:R-:W-:Y:S02]  /*55b0*/  ISETP.GE.AND P1, PT, R85, UR40, PT ;  /* 0x0000002855007c0c */ /* 0x000fe4000bf26270 */
[----:B------:R-:W-:Y:S02]  /*55c0*/  PRMT R85, RZ, 0x7610, R85 ;  /* 0x00007610ff557816 */ /* 0x000fe40000000055 */
[----:B------:R-:W-:Y:S01]  /*55d0*/  PRMT R86, RZ, 0x7610, R86 ;  /* 0x00007610ff567816 */ /* 0x000fe20000000056 */
[----:B------:R3:W5:Y:S01]  /*55e0*/  @!P2 LDG.E.U16 R84, desc[UR14][R70.64] ;  /* 0x0000000e4654a981 */ /* 0x000762000c1e1500 */
[----:B----4-:R-:W-:Y:S01]  /*55f0*/  IMAD.WIDE R66, R89, 0x2, R78 ;  /* 0x0000000259427825 */ /* 0x010fe200078e024e */
[----:B------:R-:W-:-:S04]  /*5600*/  LOP3.LUT R89, R72, 0x78, RZ, 0xfc, !PT ;  /* 0x0000007848597812 */ /* 0x000fc800078efcff */
[----:B------:R-:W4:Y:S01]  /*5610*/  @!P3 LDG.E.U16 R85, desc[UR14][R66.64] ;  /* 0x0000000e4255b981 */ /* 0x000f22000c1e1500 */
[----:B---3--:R-:W-:-:S04]  /*5620*/  IMAD.WIDE R70, R73, 0x2, R78 ;  /* 0x0000000249467825 */ /* 0x008fc800078e024e */
[----:B--2---:R-:W-:-:S04]  /*5630*/  IMAD.WIDE R68, R69, 0x2, R78 ;  /* 0x0000000245447825 */ /* 0x004fc800078e024e */
[----:B-----5:R-:W-:Y:S01]  /*5640*/  IMAD.WIDE R72, R61, 0x2, R78 ;  /* 0x000000023d487825 */ /* 0x020fe200078e024e */
[----:B------:R-:W2:Y:S04]  /*5650*/  @!P4 LDG.E.U16 R86, desc[UR14][R68.64] ;  /* 0x0000000e4456c981 */ /* 0x000ea8000c1e1500 */
[----:B------:R-:W3:Y:S04]  /*5660*/  LDL.LU R61, [R1+0x110] ;  /* 0x00011000013d7983 */ /* 0x000ee80000300800 */
[----:B------:R-:W5:Y:S04]  /*5670*/  LDL R67, [R1+0x158] ;  /* 0x0001580001437983 */ /* 0x000f680000100800 */
[----:B------:R-:W4:Y:S01]  /*5680*/  LDL R69, [R1+0x15c] ;  /* 0x00015c0001457983 */ /* 0x000f220000100800 */
[----:B------:R-:W-:-:S02]  /*5690*/  ISETP.GE.AND P2, PT, R89, UR40, PT ;  /* 0x0000002859007c0c */ /* 0x000fc4000bf46270 */
[----:B------:R-:W-:Y:S02]  /*56a0*/  PRMT R87, RZ, 0x7610, R87 ;  /* 0x00007610ff577816 */ /* 0x000fe40000000057 */
[----:B------:R-:W-:Y:S01]  /*56b0*/  PRMT R89, RZ, 0x7610, R89 ;  /* 0x00007610ff597816 */ /* 0x000fe20000000059 */
[----:B------:R0:W-:Y:S04]  /*56c0*/  STL [R1+0x170], R78 ;  /* 0x0001704e01007387 */ /* 0x0001e80000100800 */
[----:B------:R1:W2:Y:S02]  /*56d0*/  @!P5 LDG.E.U16 R87, desc[UR14][R70.64] ;  /* 0x0000000e4657d981 */ /* 0x0002a4000c1e1500 */
[----:B-1----:R-:W-:-:S05]  /*56e0*/  IMAD.WIDE R70, R62, 0x2, R78 ;  /* 0x000000023e467825 */ /* 0x002fca00078e024e */
[----:B------:R-:W2:Y:S01]  /*56f0*/  @!P2 LDG.E.U16 R89, desc[UR14][R70.64] ;  /* 0x0000000e4659a981 */ /* 0x000ea2000c1e1500 */
[----:B------:R-:W-:-:S06]  /*5700*/  PRMT R88, RZ, 0x7610, R88 ;  /* 0x00007610ff587816 */ /* 0x000fcc0000000058 */
[----:B------:R1:W2:Y:S01]  /*5710*/  @!P6 LDG.E.U16 R88, desc[UR14][R72.64] ;  /* 0x0000000e4858e981 */ /* 0x0002a2000c1e1500 */
[----:B-----5:R-:W-:-:S04]  /*5720*/  IMAD.WIDE R66, R67, 0x2, R78 ;  /* 0x0000000243427825 */ /* 0x020fc800078e024e */
[----:B----4-:R-:W-:Y:S02]  /*5730*/  IMAD.WIDE R68, R69, 0x2, R78 ;  /* 0x0000000245447825 */ /* 0x010fe400078e024e */
[----:B0-----:R-:W4:Y:S04]  /*5740*/  LDL.LU R78, [R1+0x130] ;  /* 0x00013000014e7983 */ /* 0x001f280000300800 */
[----:B------:R0:W-:Y:S04]  /*5750*/  STL [R1+0x16c], R79 ;  /* 0x00016c4f01007387 */ /* 0x0001e80000100800 */
[----:B0-----:R-:W5:Y:S04]  /*5760*/  LDL.LU R79, [R1+0x74] ;  /* 0x00007400014f7983 */ /* 0x001f680000300800 */
[----:B------:R-:W4:Y:S04]  /*5770*/  LDL.LU R62, [R1+0xf4] ;  /* 0x0000f400013e7983 */ /* 0x000f280000300800 */
[----:B------:R-:W2:Y:S04]  /*5780*/  LDL R70, [R1+0x94] ;  /* 0x0000940001467983 */ /* 0x000ea80000100800 */
[----:B------:R-:W5:Y:S01]  /*5790*/  LDL.LU R71, [R1+0x8c] ;  /* 0x00008c0001477983 */ /* 0x000f620000300800 */
[----:B-1----:R-:W-:-:S06]  /*57a0*/  PRMT R72, RZ, 0x7610, R72 ;  /* 0x00007610ff487816 */ /* 0x002fcc0000000048 */
[----:B------:R0:W4:Y:S02]  /*57b0*/  @!P0 LDG.E.U16 R72, desc[UR14][R66.64] ;  /* 0x0000000e42488981 */ /* 0x000124000c1e1500 */
[----:B0-----:R-:W0:Y:S01]  /*57c0*/  S2R R67, SR_TID.X ;  /* 0x0000000000437919 */ /* 0x001e220000002100 */
[----:B------:R-:W-:-:S06]  /*57d0*/  PRMT R73, RZ, 0x7610, R73 ;  /* 0x00007610ff497816 */ /* 0x000fcc0000000049 */
[----:B------:R3:W4:Y:S01]  /*57e0*/  @!P1 LDG.E.U16 R73, desc[UR14][R68.64] ;  /* 0x0000000e44499981 */ /* 0x000722000c1e1500 */
[----:B------:R-:W-:Y:S02]  /*57f0*/  PRMT R91, RZ, 0x7610, R91 ;  /* 0x00007610ff5b7816 */ /* 0x000fe4000000005b */
[----:B---3--:R-:W-:Y:S02]  /*5800*/  IADD3 R68, P1, R61, R63, RZ ;  /* 0x0000003f3d447210 */ /* 0x008fe40007f3e0ff */
[----:B0-----:R-:W-:-:S04]  /*5810*/  LOP3.LUT R66, R67, 0x7f, RZ, 0xc0, !PT ;  /* 0x0000007f43427812 */ /* 0x001fc800078ec0ff */
[----:B------:R-:W-:Y:S02]  /*5820*/  ISETP.GE.AND P0, PT, R66, UR40, PT ;  /* 0x0000002842007c0c */ /* 0x000fe4000bf06270 */
[----:B------:R-:W-:Y:S01]  /*5830*/  LOP3.LUT R67, R67, 0x1c0, RZ, 0xc0, !PT ;  /* 0x000001c043437812 */ /* 0x000fe200078ec0ff */
[----:B------:R-:W3:Y:S01]  /*5840*/  LDL R66, [R1+0x140] ;  /* 0x0001400001427983 */ /* 0x000ee20000100800 */
[----:B------:R-:W-:Y:S01]  /*5850*/  BAR.SYNC.DEFER_BLOCKING 0x0 ;  /* 0x0000000000007b1d */ /* 0x000fe20000010000 */
[----:B-----5:R-:W-:-:S08]  /*5860*/  IMAD.X R69, R71, 0x1, R64, P1 ;  /* 0x0000000147457824 */ /* 0x020fd000008e0640 */
[----:B------:R0:W5:Y:S02]  /*5870*/  @!P0 LDG.E.U16 R91, desc[UR14][R68.64] ;  /* 0x0000000e445b8981 */ /* 0x000164000c1e1500 */
[----:B0-----:R-:W0:Y:S01]  /*5880*/  S2R R69, SR_TID.X ;  /* 0x0000000000457919 */ /* 0x001e220000002100 */
[----:B------:R-:W-:Y:S01]  /*5890*/  SHF.R.U32.HI R68, RZ, 0x2, R67 ;  /* 0x00000002ff447819 */ /* 0x000fe20000011643 */
[----:B0-----:R-:W-:-:S05]  /*58a0*/  IMAD.SHL.U32 R69, R69, 0x2, RZ ;  /* 0x0000000245457824 */ /* 0x001fca00078e00ff */
[----:B------:R-:W-:-:S05]  /*58b0*/  LOP3.LUT R68, R68, 0x3fe, R69, 0x78, !PT ;  /* 0x000003fe44447812 */ /* 0x000fca00078e7845 */
[----:B------:R0:W-:Y:S04]  /*58c0*/  STS.U16 [R68+UR12+0x11400], R81 ;  /* 0x0114005144007988 */ /* 0x0001e8000800040c */
[----:B0-----:R-:W5:Y:S01]  /*58d0*/  LDL R81, [R1+0x24] ;  /* 0x0000240001517983 */ /* 0x001f620000100800 */
[-C--:B---3--:R-:W-:Y:S02]  /*58e0*/  IADD3 R66, P1, R66, R63.reuse, RZ ;  /* 0x0000003f42427210 */ /* 0x088fe40007f3e0ff */
[----:B------:R-:W-:-:S03]  /*58f0*/  IADD3 RZ, P2, R57, R63, RZ ;  /* 0x0000003f39ff7210 */ /* 0x000fc60007f5e0ff */
[----:B--2---:R-:W-:Y:S02]  /*5900*/  IMAD.X R67, R70, 0x1, R64, P1 ;  /* 0x0000000146437824 */ /* 0x004fe400008e0640 */
[----:B------:R-:W2:Y:S01]  /*5910*/  LDL R70, [R1+0xb4] ;  /* 0x0000b40001467983 */ /* 0x000ea20000100800 */
[----:B------:R-:W-:-:S03]  /*5920*/  PRMT R115, RZ, 0x7610, R115 ;  /* 0x00007610ff737816 */ /* 0x000fc60000000073 */
[----:B------:R-:W-:Y:S04]  /*5930*/  STS.U16 [R68+UR12+0x10000], R74 ;  /* 0x0100004a44007988 */ /* 0x000fe8000800040c */
        /* <DEDUP_REMOVED lines=11> */
[----:B----4-:R-:W-:Y:S04]  /*59f0*/  STS.U16 [R68+UR12+0x13400], R72 ;  /* 0x0134004844007988 */ /* 0x010fe8000800040c */
[----:B------:R-:W-:Y:S04]  /*5a00*/  STS.U16 [R68+UR12+0x13800], R73 ;  /* 0x0138004944007988 */ /* 0x000fe8000800040c */
[----:B------:R0:W-:Y:S01]  /*5a10*/  STS.U16 [R68+UR12+0x13c00], R89 ;  /* 0x013c005944007988 */ /* 0x0001e2000800040c */
[----:B------:R-:W-:-:S02]  /*5a20*/  PRMT R90, RZ, 0x7610, R90 ;  /* 0x00007610ff5a7816 */ /* 0x000fc4000000005a */
[C---:B------:R-:W-:Y:S01]  /*5a30*/  IADD3 RZ, P3, R22.reuse, R63, RZ ;  /* 0x0000003f16ff7210 */ /* 0x040fe20007f7e0ff */
[----:B------:R1:W-:Y:S04]  /*5a40*/  STL [R1+0x1cc], R22 ;  /* 0x0001cc1601007387 */ /* 0x0003e80000100800 */
[----:B------:R3:W4:Y:S01]  /*5a50*/  @!P0 LDG.E.U16 R90, desc[UR14][R66.64] ;  /* 0x0000000e425a8981 */ /* 0x000722000c1e1500 */
[--C-:B0-----:R-:W-:Y:S02]  /*5a60*/  IMAD.IADD R68, R57, 0x1, R63.reuse ;  /* 0x0000000139447824 */ /* 0x101fe400078e023f */
[----:B---3--:R-:W-:Y:S02]  /*5a70*/  IMAD.IADD R66, R22, 0x1, R63 ;  /* 0x0000000116427824 */ /* 0x008fe400078e023f */
[----:B-1----:R-:W3:Y:S01]  /*5a80*/  LDL.LU R22, [R1+0xb0] ;  /* 0x0000b00001167983 */ /* 0x002ee20000300800 */
[----:B-----5:R-:W-:-:S05]  /*5a90*/  IMAD.X R69, R81, 0x1, R64, P2 ;  /* 0x0000000151457824 */ /* 0x020fca00010e0640 */
[----:B------:R-:W5:Y:S04]  /*5aa0*/  @!P0 LDG.E.U16 R115, desc[UR14][R68.64] ;  /* 0x0000000e44738981 */ /* 0x000f68000c1e1500 */
[----:B------:R0:W-:Y:S01]  /*5ab0*/  STL [R1+0x1d0], R57 ;  /* 0x0001d03901007387 */ /* 0x0001e20000100800 */
[----:B--2---:R-:W-:Y:S01]  /*5ac0*/  IMAD.X R67, R70, 0x1, R64, P3 ;  /* 0x0000000146437824 */ /* 0x004fe200018e0640 */
[----:B------:R-:W-:Y:S01]  /*5ad0*/  MOV R81, R61 ;  /* 0x0000003d00517202 */ /* 0x000fe20000000f00 */
[C---:B------:R-:W-:Y:S01]  /*5ae0*/  IMAD.IADD R70, R58.reuse, 0x1, R63 ;  /* 0x000000013a467824 */ /* 0x040fe200078e023f */
[-C--:B------:R-:W-:Y:S01]  /*5af0*/  IADD3 RZ, P1, R58, R63.reuse, RZ ;  /* 0x0000003f3aff7210 */ /* 0x080fe20007f3e0ff */
[----:B0-----:R-:W2:Y:S04]  /*5b00*/  LDL.LU R57, [R1+0x20] ;  /* 0x0000200001397983 */ /* 0x001ea80000300800 */
[----:B------:R0:W-:Y:S04]  /*5b10*/  STL [R1+0x1d4], R58 ;  /* 0x0001d43a01007387 */ /* 0x0001e80000100800 */
[----:B------:R-:W4:Y:S04]  /*5b20*/  LDL R72, [R1+0x88] ;  /* 0x0000880001487983 */ /* 0x000f280000100800 */
[----:B------:R-:W4:Y:S04]  /*5b30*/  LDL.LU R61, [R1] ;  /* 0x00000000013d7983 */ /* 0x000f280000300800 */
[----:B0-----:R-:W4:Y:S01]  /*5b40*/  LDL.LU R58, [R1+0xac] ;  /* 0x0000ac00013a7983 */ /* 0x001f220000300800 */
[----:B------:R-:W-:Y:S01]  /*5b50*/  IMAD.MOV.U32 R80, RZ, RZ, R71 ;  /* 0x000000ffff507224 */ /* 0x000fe200078e0047 */
[----:B------:R-:W-:Y:S01]  /*5b60*/  PRMT R82, RZ, 0x7610, R82 ;  /* 0x00007610ff527816 */ /* 0x000fe20000000052 */
[----:B------:R-:W-:Y:S01]  /*5b70*/  IMAD.X R71, R120, 0x1, R64, P1 ;  /* 0x0000000178477824 */ /* 0x000fe200008e0640 */
[----:B------:R0:W-:Y:S01]  /*5b80*/  STL [R1+0x1d8], R120 ;  /* 0x0001d87801007387 */ /* 0x0001e20000100800 */
[----:B------:R-:W-:-:S03]  /*5b90*/  IADD3 RZ, P3, R19, R63, RZ ;  /* 0x0000003f13ff7210 */ /* 0x000fc60007f7e0ff */
[----:B------:R1:W4:Y:S04]  /*5ba0*/  @!P0 LDG.E.U16 R82, desc[UR14][R66.64] ;  /* 0x0000000e42528981 */ /* 0x000328000c1e1500 */
[----:B0-----:R-:W4:Y:S01]  /*5bb0*/  LDL.LU R120, [R1+0x1c] ;  /* 0x00001c0001787983 */ /* 0x001f220000300800 */
[----:B-1----:R-:W-:Y:S01]  /*5bc0*/  IMAD.IADD R66, R19, 0x1, R63 ;  /* 0x0000000113427824 */ /* 0x002fe200078e023f */
[----:B------:R-:W-:Y:S01]  /*5bd0*/  PRMT R77, RZ, 0x7610, R77 ;  /* 0x00007610ff4d7816 */ /* 0x000fe2000000004d */
[C---:B------:R-:W-:Y:S01]  /*5be0*/  IMAD.IADD R68, R23.reuse, 0x1, R63 ;  /* 0x0000000117447824 */ /* 0x040fe200078e023f */
[-C--:B------:R-:W-:Y:S02]  /*5bf0*/  IADD3 RZ, P2, R23, R63.reuse, RZ ;  /* 0x0000003f17ff7210 */ /* 0x080fe40007f5e0ff */
[----:B------:R-:W-:-:S02]  /*5c00*/  IADD3 RZ, P1, R56, R63, RZ ;  /* 0x0000003f38ff7210 */ /* 0x000fc40007f3e0ff */
[----:B------:R0:W4:Y:S02]  /*5c10*/  @!P0 LDG.E.U16 R77, desc[UR14][R70.64] ;  /* 0x0000000e464d8981 */ /* 0x000124000c1e1500 */
[----:B0-----:R-:W-:Y:S02]  /*5c20*/  IMAD.IADD R70, R56, 0x1, R63 ;  /* 0x0000000138467824 */ /* 0x001fe400078e023f */
[--C-:B---3--:R-:W-:Y:S01]  /*5c30*/  IMAD.X R67, R22, 0x1, R64.reuse, P3 ;  /* 0x0000000116437824 */ /* 0x108fe200018e0640 */
[----:B-----5:R-:W-:Y:S04]  /*5c40*/  STL [R1+0x25c], R115 ;  /* 0x00025c7301007387 */ /* 0x020fe80000100800 */
[----:B------:R0:W-:Y:S04]  /*5c50*/  STL [R1+0x1dc], R19 ;  /* 0x0001dc1301007387 */ /* 0x0001e80000100800 */
[----:B0-----:R-:W3:Y:S04]  /*5c60*/  LDL.LU R19, [R1+0xa8] ;  /* 0x0000a80001137983 */ /* 0x001ee80000300800 */
[----:B------:R0:W-:Y:S04]  /*5c70*/  STL [R1+0x1e0], R23 ;  /* 0x0001e01701007387 */ /* 0x0001e80000100800 */
[----:B0-----:R-:W5:Y:S04]  /*5c80*/  LDL.LU R23, [R1+0x18] ;  /* 0x0000180001177983 */ /* 0x001f680000300800 */
[----:B------:R0:W-:Y:S04]  /*5c90*/  STL [R1+0x1e4], R22 ;  /* 0x0001e41601007387 */ /* 0x0001e80000100800 */
[----:B0-----:R-:W5:Y:S04]  /*5ca0*/  LDL.LU R22, [R1+0xa4] ;  /* 0x0000a40001167983 */ /* 0x001f680000300800 */
[----:B------:R0:W-:Y:S04]  /*5cb0*/  STL [R1+0x1e8], R56 ;  /* 0x0001e83801007387 */ /* 0x0001e80000100800 */
[----:B0-----:R-:W5:Y:S01]  /*5cc0*/  LDL.LU R56, [R1+0x14] ;  /* 0x0000140001387983 */ /* 0x001f620000300800 */
[----:B------:R-:W-:Y:S01]  /*5cd0*/  PRMT R109, RZ, 0x7610, R109 ;  /* 0x00007610ff6d7816 */ /* 0x000fe2000000006d */
[----:B------:R-:W-:Y:S01]  /*5ce0*/  IMAD.X R71, R119, 0x1, R64, P1 ;  /* 0x0000000177477824 */ /* 0x000fe200008e0640 */
[----:B------:R-:W-:-:S04]  /*5cf0*/  PRMT R108, RZ, 0x7610, R108 ;  /* 0x00007610ff6c7816 */ /* 0x000fc8000000006c */
[----:B------:R-:W5:Y:S04]  /*5d00*/  @!P0 LDG.E.U16 R109, desc[UR14][R66.64] ;  /* 0x0000000e426d8981 */ /* 0x000f68000c1e1500 */
[----:B------:R4:W5:Y:S01]  /*5d10*/  @!P0 LDG.E.U16 R108, desc[UR14][R70.64] ;  /* 0x0000000e466c8981 */ /* 0x000962000c1e1500 */
[----:B------:R-:W-:Y:S01]  /*5d20*/  PRMT R75, RZ, 0x7610, R75 ;  /* 0x00007610ff4b7816 */ /* 0x000fe2000000004b */
[--C-:B--2---:R-:W-:Y:S01]  /*5d30*/  IMAD.X R69, R57, 0x1, R64.reuse, P2 ;  /* 0x0000000139457824 */ /* 0x104fe200010e0640 */
[-C--:B------:R-:W-:Y:S02]  /*5d40*/  IADD3 RZ, P2, R16, R63.reuse, RZ ;  /* 0x0000003f10ff7210 */ /* 0x080fe40007f5e0ff */
[-C--:B------:R-:W-:Y:S02]  /*5d50*/  IADD3 RZ, P1, R20, R63.reuse, RZ ;  /* 0x0000003f14ff7210 */ /* 0x080fe40007f3e0ff */
[----:B------:R0:W2:Y:S01]  /*5d60*/  @!P0 LDG.E.U16 R75, desc[UR14][R68.64] ;  /* 0x0000000e444b8981 */ /* 0x0000a2000c1e1500 */
[--C-:B----4-:R-:W-:Y:S01]  /*5d70*/  IMAD.X R71, R58, 0x1, R64.reuse, P2 ;  /* 0x000000013a477824 */ /* 0x110fe200010e0640 */
[----:B------:R-:W-:Y:S01]  /*5d80*/  PRMT R89, RZ, 0x7610, R89 ;  /* 0x00007610ff597816 */ /* 0x000fe20000000059 */
[----:B------:R-:W-:Y:S01]  /*5d90*/  IMAD.X R67, R120, 0x1, R64, P1 ;  /* 0x0000000178437824 */ /* 0x000fe200008e0640 */
[----:B0-----:R-:W-:-:S02]  /*5da0*/  IADD3 R68, P2, R72, R63, RZ ;  /* 0x0000003f48447210 */ /* 0x001fc40007f5e0ff */
[----:B------:R-:W-:-:S03]  /*5db0*/  IADD3 RZ, P1, R13, R63, RZ ;  /* 0x0000003f0dff7210 */ /* 0x000fc60007f3e0ff */
[----:B------:R-:W-:Y:S01]  /*5dc0*/  IMAD.X R69, R125, 0x1, R64, P2 ;  /* 0x000000017d457824 */ /* 0x000fe200010e0640 */
[----:B------:R-:W-:Y:S01]  /*5dd0*/  PRMT R106, RZ, 0x7610, R106 ;  /* 0x00007610ff6a7816 */ /* 0x000fe2000000006a */
[----:B------:R-:W-:Y:S01]  /*5de0*/  IMAD.IADD R66, R20, 0x1, R63 ;  /* 0x0000000114427824 */ /* 0x000fe200078e023f */
[----:B------:R-:W-:Y:S02]  /*5df0*/  PRMT R104, RZ, 0x7610, R104 ;  /* 0x00007610ff687816 */ /* 0x000fe40000000068 */
[----:B------:R0:W4:Y:S01]  /*5e00*/  @!P0 LDG.E.U16 R89, desc[UR14][R68.64] ;  /* 0x0000000e44598981 */ /* 0x000122000c1e1500 */
[----:B------:R-:W-:-:S03]  /*5e10*/  PRMT R103, RZ, 0x7610, R103 ;  /* 0x00007610ff677816 */ /* 0x000fc60000000067 */
[----:B------:R-:W2:Y:S01]  /*5e20*/  @!P0 LDG.E.U16 R106, desc[UR14][R66.64] ;  /* 0x0000000e426a8981 */ /* 0x000ea2000c1e1500 */
[----:B0-----:R-:W-:Y:S01]  /*5e30*/  IMAD.IADD R68, R13, 0x1, R63 ;  /* 0x000000010d447824 */ /* 0x001fe200078e023f */
[----:B------:R-:W-:Y:S02]  /*5e40*/  PRMT R101, RZ, 0x7610, R101 ;  /* 0x00007610ff657816 */ /* 0x000fe40000000065 */
[----:B------:R0:W-:Y:S04]  /*5e50*/  STL [R1+0x1ec], R57 ;  /* 0x0001ec3901007387 */ /* 0x0001e80000100800 */
[----:B0-----:R-:W4:Y:S01]  /*5e60*/  LDL.LU R57, [R1+0x10] ;  /* 0x0000100001397983 */ /* 0x001f220000300800 */
[----:B---3--:R-:W-:Y:S01]  /*5e70*/  IMAD.X R69, R19, 0x1, R64, P1 ;  /* 0x0000000113457824 */ /* 0x008fe200008e0640 */
[----:B------:R-:W-:-:S04]  /*5e80*/  IADD3 RZ, P1, R18, R63, RZ ;  /* 0x0000003f12ff7210 */ /* 0x000fc80007f3e0ff */
[----:B------:R0:W3:Y:S02]  /*5e90*/  @!P0 LDG.E.U16 R104, desc[UR14][R68.64] ;  /* 0x0000000e44688981 */ /* 0x0000e4000c1e1500 */
[----:B0-----:R-:W-:Y:S01]  /*5ea0*/  IMAD.IADD R68, R18, 0x1, R63 ;  /* 0x0000000112447824 */ /* 0x001fe200078e023f */
[----:B------:R-:W-:Y:S02]  /*5eb0*/  IADD3.X R69, R100, R64, RZ, P1, !PT ;  /* 0x0000004064457210 */ /* 0x000fe40000ffe4ff */
[----:B------:R-:W-:-:S03]  /*5ec0*/  IADD3 RZ, P1, R60, R63, RZ ;  /* 0x0000003f3cff7210 */ /* 0x000fc60007f3e0ff */
[----:B------:R0:W3:Y:S02]  /*5ed0*/  @!P0 LDG.E.U16 R103, desc[UR14][R68.64] ;  /* 0x0000000e44678981 */ /* 0x0000e4000c1e1500 */
[----:B0-----:R-:W-:Y:S02]  /*5ee0*/  IMAD.IADD R68, R60, 0x1, R63 ;  /* 0x000000013c447824 */ /* 0x001fe400078e023f */
[----:B-----5:R-:W-:-:S05]  /*5ef0*/  IMAD.X R69, R56, 0x1, R64, P1 ;  /* 0x0000000138457824 */ /* 0x020fca00008e0640 */
[----:B------:R-:W5:Y:S04]  /*5f00*/  @!P0 LDG.E.U16 R101, desc[UR14][R68.64] ;  /* 0x0000000e44658981 */ /* 0x000f68000c1e1500 */
[----:B------:R0:W-:Y:S04]  /*5f10*/  STL [R1+0x1f0], R119 ;  /* 0x0001f07701007387 */ /* 0x0001e80000100800 */
[----:B0-----:R-:W5:Y:S01]  /*5f20*/  LDL.LU R119, [R1+0xc] ;  /* 0x00000c0001777983 */ /* 0x001f620000300800 */
[----:B------:R-:W-:-:S03]  /*5f30*/  IMAD.IADD R70, R16, 0x1, R63 ;  /* 0x0000000110467824 */ /* 0x000fc600078e023f */
[----:B------:R-:W-:Y:S04]  /*5f40*/  STL [R1+0x258], R109 ;  /* 0x0002586d01007387 */ /* 0x000fe80000100800 */
[----:B------:R-:W-:Y:S04]  /*5f50*/  STL [R1+0x254], R108 ;  /* 0x0002546c01007387 */ /* 0x000fe80000100800 */
[----:B------:R0:W-:Y:S04]  /*5f60*/  STL [R1+0x1f4], R16 ;  /* 0x0001f41001007387 */ /* 0x0001e80000100800 */
[----:B0-----:R-:W5:Y:S04]  /*5f70*/  LDL.LU R16, [R1+0xa0] ;  /* 0x0000a00001107983 */ /* 0x001f680000300800 */
[----:B------:R0:W-:Y:S01]  /*5f80*/  STL [R1+0x1f8], R58 ;  /* 0x0001f83a01007387 */ /* 0x0001e20000100800 */
[----:B------:R-:W-:-:S02]  /*5f90*/  PRMT R74, RZ, 0x7610, R74 ;  /* 0x00007610ff4a7816 */ /* 0x000fc4000000004a */
[C---:B------:R-:W-:Y:S01]  /*5fa0*/  IADD3 RZ, P2, R21.reuse, R63, RZ ;  /* 0x0000003f15ff7210 */ /* 0x040fe20007f5e0ff */
[----:B------:R-:W-:-:S03]  /*5fb0*/  IMAD.IADD R66, R21, 0x1, R63 ;  /* 0x0000000115427824 */ /* 0x000fc600078e023f */
[----:B------:R1:W5:Y:S04]  /*5fc0*/  @!P0 LDG.E.U16 R74, desc[UR14][R70.64] ;  /* 0x0000000e464a8981 */ /* 0x000368000c1e1500 */
[----:B0-----:R-:W5:Y:S04]  /*5fd0*/  LDL.LU R58, [R1+0x8] ;  /* 0x00000800013a7983 */ /* 0x001f680000300800 */
[----:B------:R0:W-:Y:S01]  /*5fe0*/  STL [R1+0x1fc], R20 ;  /* 0x0001fc1401007387 */ /* 0x0001e20000100800 */
[----:B------:R-:W-:Y:S01]  /*5ff0*/  IMAD.X R67, R102, 0x1, R64, P2 ;  /* 0x0000000166437824 */ /* 0x000fe200010e0640 */
[----:B-1----:R-:W-:-:S02]  /*6000*/  PRMT R70, RZ, 0x7610, R70 ;  /* 0x00007610ff467816 */ /* 0x002fc40000000046 */
[C---:B------:R-:W-:Y:S02]  /*6010*/  IADD3 RZ, P2, R17.reuse, R63, RZ ;  /* 0x0000003f11ff7210 */ /* 0x040fe40007f5e0ff */
[----:B------:R-:W-:Y:S02]  /*6020*/  PRMT R86, RZ, 0x7610, R86 ;  /* 0x00007610ff567816 */ /* 0x000fe40000000056 */
[----:B------:R1:W5:Y:S04]  /*6030*/  @!P0 LDG.E.U16 R70, desc[UR14][R66.64] ;  /* 0x0000000e42468981 */ /* 0x000368000c1e1500 */
[----:B0-----:R-:W5:Y:S04]  /*6040*/  LDL.LU R20, [R1+0x9c] ;  /* 0x00009c0001147983 */ /* 0x001f680000300800 */
[----:B------:R-:W5:Y:S04]  /*6050*/  LDL R108, [R1+0x4] ;  /* 0x00000400016c7983 */ /* 0x000f680000100800 */
[----:B------:R0:W-:Y:S01]  /*6060*/  STL [R1+0x200], R120 ;  /* 0x0002007801007387 */ /* 0x0001e20000100800 */
[----:B-1----:R-:W-:-:S02]  /*6070*/  IMAD.IADD R66, R17, 0x1, R63 ;  /* 0x0000000111427824 */ /* 0x002fc400078e023f */
[----:B------:R-:W-:Y:S01]  /*6080*/  IMAD.X R67, R23, 0x1, R64, P2 ;  /* 0x0000000117437824 */ /* 0x000fe200010e0640 */
[C---:B------:R-:W-:Y:S02]  /*6090*/  IADD3 RZ, P2, R59.reuse, R63, RZ ;  /* 0x0000003f3bff7210 */ /* 0x040fe40007f5e0ff */
[----:B------:R-:W-:Y:S02]  /*60a0*/  PRMT R87, RZ, 0x7610, R87 ;  /* 0x00007610ff577816 */ /* 0x000fe40000000057 */
[----:B------:R1:W5:Y:S04]  /*60b0*/  @!P0 LDG.E.U16 R86, desc[UR14][R66.64] ;  /* 0x0000000e42568981 */ /* 0x000368000c1e1500 */
[----:B0-----:R-:W5:Y:S04]  /*60c0*/  LDL.LU R120, [R1+0x98] ;  /* 0x0000980001787983 */ /* 0x001f680000300800 */
[----:B------:R0:W-:Y:S01]  /*60d0*/  STL [R1+0x174], R125 ;  /* 0x0001747d01007387 */ /* 0x0001e20000100800 */
[----:B-1----:R-:W-:-:S03]  /*60e0*/  IMAD.IADD R66, R59, 0x1, R63 ;  /* 0x000000013b427824 */ /* 0x002fc600078e023f */
[----:B0-----:R-:W5:Y:S04]  /*60f0*/  LDL.LU R125, [R1+0xf0] ;  /* 0x0000f000017d7983 */ /* 0x001f680000300800 */
[----:B--2---:R-:W-:Y:S04]  /*6100*/  STL [R1+0x250], R106 ;  /* 0x0002506a01007387 */ /* 0x004fe80000100800 */
[----:B------:R-:W-:Y:S04]  /*6110*/  STL [R1+0x204], R21 ;  /* 0x0002041501007387 */ /* 0x000fe80000100800 */
[----:B------:R-:W-:Y:S04]  /*6120*/  STL [R1+0x208], R102 ;  /* 0x0002086601007387 */ /* 0x000fe80000100800 */
[----:B------:R0:W-:Y:S01]  /*6130*/  STL [R1+0x20c], R13 ;  /* 0x00020c0d01007387 */ /* 0x0001e20000100800 */
[----:B------:R-:W-:-:S03]  /*6140*/  IMAD.X R67, R22, 0x1, R64, P2 ;  /* 0x0000000116437824 */ /* 0x000fc600010e0640 */
[----:B------:R-:W-:Y:S01]  /*6150*/  STL [R1+0x210], R19 ;  /* 0x0002101301007387 */ /* 0x000fe20000100800 */
[----:B------:R-:W-:-:S03]  /*6160*/  IADD3 RZ, P2, R15, R63, RZ ;  /* 0x0000003f0fff7210 */ /* 0x000fc60007f5e0ff */
[----:B------:R-:W-:Y:S04]  /*6170*/  STL [R1+0x214], R17 ;  /* 0x0002141101007387 */ /* 0x000fe80000100800 */
[----:B------:R-:W-:Y:S04]  /*6180*/  STL [R1+0x218], R23 ;  /* 0x0002181701007387 */ /* 0x000fe80000100800 */
[----:B------:R-:W-:Y:S04]  /*6190*/  STL [R1+0x21c], R18 ;  /* 0x00021c1201007387 */ /* 0x000fe80000100800 */
[----:B------:R-:W-:Y:S01]  /*61a0*/  STL [R1+0x220], R100 ;  /* 0x0002206401007387 */ /* 0x000fe20000100800 */
[----:B------:R-:W-:-:S02]  /*61b0*/  PRMT R69, RZ, 0x7610, R69 ;  /* 0x00007610ff457816 */ /* 0x000fc40000000045 */
[C---:B------:R-:W-:Y:S01]  /*61c0*/  IADD3 RZ, P1, R5.reuse, R63, RZ ;  /* 0x0000003f05ff7210 */ /* 0x040fe20007f3e0ff */
[----:B------:R1:W2:Y:S01]  /*61d0*/  @!P0 LDG.E.U16 R87, desc[UR14][R66.64] ;  /* 0x0000000e42578981 */ /* 0x0002a2000c1e1500 */
[----:B------:R-:W-:-:S03]  /*61e0*/  IMAD.IADD R72, R5, 0x1, R63 ;  /* 0x0000000105487824 */ /* 0x000fc600078e023f */
[--C-:B----4-:R-:W-:Y:S02]  /*61f0*/  IMAD.X R73, R57, 0x1, R64.reuse, P1 ;  /* 0x0000000139497824 */ /* 0x110fe400008e0640 */
[----:B-1----:R-:W-:Y:S02]  /*6200*/  IMAD.IADD R66, R15, 0x1, R63 ;  /* 0x000000010f427824 */ /* 0x002fe400078e023f */
[----:B------:R-:W-:Y:S01]  /*6210*/  IMAD.X R67, R97, 0x1, R64, P2 ;  /* 0x0000000161437824 */ /* 0x000fe200010e0640 */
[----:B------:R-:W-:-:S04]  /*6220*/  IADD3 RZ, P1, R10, R63, RZ ;  /* 0x0000003f0aff7210 */ /* 0x000fc80007f3e0ff */
[----:B------:R1:W4:Y:S02]  /*6230*/  @!P0 LDG.E.U16 R69, desc[UR14][R66.64] ;  /* 0x0000000e42458981 */ /* 0x000324000c1e1500 */
[----:B-1----:R-:W-:Y:S02]  /*6240*/  IMAD.IADD R66, R10, 0x1, R63 ;  /* 0x000000010a427824 */ /* 0x002fe400078e023f */
[----:B---3--:R-:W-:Y:S04]  /*6250*/  STL [R1+0x24c], R103 ;  /* 0x00024c6701007387 */ /* 0x008fe80000100800 */
[----:B------:R-:W-:Y:S04]  /*6260*/  STL [R1+0x224], R59 ;  /* 0x0002243b01007387 */ /* 0x000fe80000100800 */
[----:B------:R-:W-:Y:S04]  /*6270*/  STL [R1+0x228], R22 ;  /* 0x0002281601007387 */ /* 0x000fe80000100800 */
[----:B------:R-:W-:Y:S04]  /*6280*/  STL [R1+0x22c], R60 ;  /* 0x00022c3c01007387 */ /* 0x000fe80000100800 */
[----:B------:R-:W-:Y:S04]  /*6290*/  STL [R1+0x230], R56 ;  /* 0x0002303801007387 */ /* 0x000fe80000100800 */
[----:B-----5:R-:W-:Y:S04]  /*62a0*/  STL [R1+0x248], R101 ;  /* 0x0002486501007387 */ /* 0x020fe80000100800 */
[----:B------:R-:W-:Y:S04]  /*62b0*/  STL [R1+0x234], R15 ;  /* 0x0002340f01007387 */ /* 0x000fe80000100800 */
[----:B------:R-:W-:Y:S04]  /*62c0*/  STL [R1+0x238], R97 ;  /* 0x0002386101007387 */ /* 0x000fe80000100800 */
[----:B------:R-:W-:Y:S04]  /*62d0*/  STL [R1+0x23c], R5 ;  /* 0x00023c0501007387 */ /* 0x000fe80000100800 */
[----:B------:R-:W-:Y:S04]  /*62e0*/  STL [R1+0x240], R57 ;  /* 0x0002403901007387 */ /* 0x000fe80000100800 */
[----:B------:R1:W-:Y:S04]  /*62f0*/  STL [R1+0x244], R10 ;  /* 0x0002440a01007387 */ /* 0x0003e80000100800 */
[----:B0-----:R-:W3:Y:S04]  /*6300*/  LDL R13, [R1+0x78] ;  /* 0x00007800010d7983 */ /* 0x001ee80000100800 */
[----:B-1----:R-:W5:Y:S04]  /*6310*/  LDL R10, [R1+0x68] ;  /* 0x00006800010a7983 */ /* 0x002f680000100800 */
[----:B------:R-:W2:Y:S04]  /*6320*/  LDL.LU R5, [R1+0x104] ;  /* 0x0001040001057983 */ /* 0x000ea80000300800 */
[----:B------:R-:W4:Y:S04]  /*6330*/  LDL.LU R97, [R1+0x84] ;  /* 0x0000840001617983 */ /* 0x000f280000300800 */
[----:B------:R-:W3:Y:S04]  /*6340*/  LDL.LU R56, [R1+0x138] ;  /* 0x0001380001387983 */ /* 0x000ee80000300800 */
[----:B------:R-:W5:Y:S01]  /*6350*/  LDL.LU R22, [R1+0x100] ;  /* 0x0001000001167983 */ /* 0x000f620000300800 */
[----:B------:R-:W-:Y:S01]  /*6360*/  PRMT R98, RZ, 0x7610, R98 ;  /* 0x00007610ff627816 */ /* 0x000fe20000000062 */
[----:B------:R-:W-:Y:S01]  /*6370*/  IMAD.X R67, R119, 0x1, R64, P1 ;  /* 0x0000000177437824 */ /* 0x000fe200008e0640 */
[----:B------:R-:W-:-:S02]  /*6380*/  PRMT R68, RZ, 0x7610, R68 ;  /* 0x00007610ff447816 */ /* 0x000fc40000000044 */
[CC--:B------:R-:W-:Y:S02]  /*6390*/  IADD3 RZ, P1, R11.reuse, R63.reuse, RZ ;  /* 0x0000003f0bff7210 */ /* 0x0c0fe40007f3e0ff */
[----:B------:R0:W5:Y:S04]  /*63a0*/  @!P0 LDG.E.U16 R98, desc[UR14][R72.64] ;  /* 0x0000000e48628981 */ /* 0x000168000c1e1500 */
[----:B------:R1:W5:Y:S01]  /*63b0*/  @!P0 LDG.E.U16 R68, desc[UR14][R66.64] ;  /* 0x0000000e42448981 */ /* 0x000362000c1e1500 */
[----:B0-----:R-:W-:Y:S02]  /*63c0*/  PRMT R73, RZ, 0x7610, R73 ;  /* 0x00007610ff497816 */ /* 0x001fe40000000049 */
[-C--:B-1----:R-:W-:Y:S01]  /*63d0*/  IADD3 R66, R11, R63.reuse, RZ ;  /* 0x0000003f0b427210 */ /* 0x082fe20007ffe0ff */
[----:B------:R-:W-:Y:S01]  /*63e0*/  IMAD.X R67, R12, 0x1, R64, P1 ;  /* 0x000000010c437824 */ /* 0x000fe200008e0640 */
[----:B------:R-:W-:Y:S01]  /*63f0*/  IADD3 RZ, P1, R2, R63, RZ ;  /* 0x0000003f02ff7210 */ /* 0x000fe20007f3e0ff */
[----:B------:R-:W-:Y:S01]  /*6400*/  IMAD.MOV.U32 R115, RZ, RZ, R80 ;  /* 0x000000ffff737224 */ /* 0x000fe200078e0050 */
[----:B------:R-:W-:-:S02]  /*6410*/  MOV R88, R81 ;  /* 0x0000005100587202 */ /* 0x000fc40000000f00 */
[----:B------:R0:W5:Y:S01]  /*6420*/  @!P0 LDG.E.U16 R73, desc[UR14][R66.64] ;  /* 0x0000000e42498981 */ /* 0x000162000c1e1500 */
[----:B------:R-:W-:Y:S02]  /*6430*/  IMAD.IADD R80, R2, 0x1, R63 ;  /* 0x0000000102507824 */ /* 0x000fe400078e023f */
[----:B------:R-:W-:Y:S01]  /*6440*/  IMAD.X R81, R16, 0x1, R64, P1 ;  /* 0x0000000110517824 */ /* 0x000fe200008e0640 */
[----:B------:R-:W-:Y:S02]  /*6450*/  IADD3 RZ, P1, R6, R63, RZ ;  /* 0x0000003f06ff7210 */ /* 0x000fe40007f3e0ff */
[----:B0-----:R-:W-:Y:S02]  /*6460*/  PRMT R67, RZ, 0x7610, R67 ;  /* 0x00007610ff437816 */ /* 0x001fe40000000043 */
[----:B------:R-:W-:-:S04]  /*6470*/  PRMT R72, RZ, 0x7610, R72 ;  /* 0x00007610ff487816 */ /* 0x000fc80000000048 */
[----:B------:R0:W5:Y:S01]  /*6480*/  @!P0 LDG.E.U16 R67, desc[UR14][R80.64] ;  /* 0x0000000e50438981 */ /* 0x000162000c1e1500 */
[----:B------:R-:W-:Y:S01]  /*6490*/  PRMT R66, RZ, 0x7610, R66 ;  /* 0x00007610ff427816 */ /* 0x000fe20000000042 */
[----:B0-----:R-:W-:Y:S02]  /*64a0*/  IMAD.IADD R80, R6, 0x1, R63 ;  /* 0x0000000106507824 */ /* 0x001fe400078e023f */
[----:B------:R-:W-:Y:S01]  /*64b0*/  IMAD.X R81, R58, 0x1, R64, P1 ;  /* 0x000000013a517824 */ /* 0x000fe200008e0640 */
[----:B------:R-:W-:-:S04]  /*64c0*/  IADD3 RZ, P1, R7, R63, RZ ;  /* 0x0000003f07ff7210 */ /* 0x000fc80007f3e0ff */
        /* <DEDUP_REMOVED lines=12> */
[----:B0-----:R-:W-:Y:S01]  /*6590*/  IMAD.IADD R80, R0, 0x1, R63 ;  /* 0x0000000100507824 */ /* 0x001fe200078e023f */
[----:B------:R-:W-:Y:S02]  /*65a0*/  IADD3.X R81, R108, R64, RZ, P1, !PT ;  /* 0x000000406c517210 */ /* 0x000fe40000ffe4ff */
[----:B------:R-:W-:-:S03]  /*65b0*/  IADD3 RZ, P1, R3, R63, RZ ;  /* 0x0000003f03ff7210 */ /* 0x000fc60007f3e0ff */
        /* <DEDUP_REMOVED lines=10> */
[----:B------:R0:W5:Y:S02]  /*6660*/  @!P0 LDG.E.U16 R84, desc[UR14][R80.64] ;  /* 0x0000000e50548981 */ /* 0x000164000c1e1500 */
[----:B0-----:R-:W-:Y:S02]  /*6670*/  IMAD.IADD R80, R65, 0x1, R63 ;  /* 0x0000000141507824 */ /* 0x001fe400078e023f */
[----:B------:R-:W-:-:S05]  /*6680*/  IMAD.X R81, R61, 0x1, R64, P1 ;  /* 0x000000013d517824 */ /* 0x000fca00008e0640 */
[----:B------:R2:W5:Y:S01]  /*6690*/  @!P0 LDG.E.U16 R85, desc[UR14][R80.64] ;  /* 0x0000000e50558981 */ /* 0x000562000c1e1500 */
[----:B------:R-:W-:Y:S01]  /*66a0*/  PRMT R111, RZ, 0x7610, R111 ;  /* 0x00007610ff6f7816 */ /* 0x000fe2000000006f */
[----:B------:R-:W-:Y:S02]  /*66b0*/  IMAD.MOV.U32 R109, RZ, RZ, R88 ;  /* 0x000000ffff6d7224 */ /* 0x000fe400078e0058 */
[----:B------:R-:W0:Y:S01]  /*66c0*/  S2R R88, SR_TID.X ;  /* 0x0000000000587919 */ /* 0x000e220000002100 */
[----:B------:R-:W-:Y:S02]  /*66d0*/  PRMT R110, RZ, 0x7610, R110 ;  /* 0x00007610ff6e7816 */ /* 0x000fe4000000006e */
[----:B------:R-:W-:Y:S02]  /*66e0*/  PRMT R99, RZ, 0x7610, R99 ;  /* 0x00007610ff637816 */ /* 0x000fe40000000063 */
[----:B------:R-:W-:Y:S01]  /*66f0*/  PRMT R92, RZ, 0x7610, R92 ;  /* 0x00007610ff5c7816 */ /* 0x000fe2000000005c */
[----:B------:R1:W-:Y:S01]  /*6700*/  STL [R1+0x178], R123 ;  /* 0x0001787b01007387 */ /* 0x0003e20000100800 */
[----:B------:R-:W-:-:S02]  /*6710*/  PRMT R93, RZ, 0x7610, R93 ;  /* 0x00007610ff5d7816 */ /* 0x000fc4000000005d */
[----:B--2---:R-:W-:-:S05]  /*6720*/  IADD3 R80, P1, R5, R63, RZ ;  /* 0x0000003f05507210 */ /* 0x004fca0007f3e0ff */
[----:B----4-:R-:W-:-:S05]  /*6730*/  IMAD.X R81, R97, 0x1, R64, P1 ;  /* 0x0000000161517824 */ /* 0x010fca00008e0640 */
[----:B------:R3:W2:Y:S02]  /*6740*/  @!P0 LDG.E.U16 R111, desc[UR14][R80.64] ;  /* 0x0000000e506f8981 */ /* 0x0006a4000c1e1500 */
[----:B---3--:R-:W-:-:S05]  /*6750*/  IADD3 R80, P1, R56, R63, RZ ;  /* 0x0000003f38507210 */ /* 0x008fca0007f3e0ff */
[----:B-----5:R-:W-:-:S05]  /*6760*/  IMAD.X R81, R22, 0x1, R64, P1 ;  /* 0x0000000116517824 */ /* 0x020fca00008e0640 */
[----:B------:R3:W4:Y:S02]  /*6770*/  @!P0 LDG.E.U16 R110, desc[UR14][R80.64] ;  /* 0x0000000e506e8981 */ /* 0x000724000c1e1500 */
[----:B---3--:R-:W-:-:S05]  /*6780*/  IADD3 R80, P1, R13, R63, RZ ;  /* 0x0000003f0d507210 */ /* 0x008fca0007f3e0ff */
[----:B------:R-:W-:Y:S02]  /*6790*/  IMAD.X R81, R123, 0x1, R64, P1 ;  /* 0x000000017b517824 */ /* 0x000fe400008e0640 */
[----:B-1----:R-:W3:Y:S04]  /*67a0*/  LDL.LU R123, [R1+0x64] ;  /* 0x00006400017b7983 */ /* 0x002ee80000300800 */
[----:B------:R1:W5:Y:S02]  /*67b0*/  @!P0 LDG.E.U16 R99, desc[UR14][R80.64] ;  /* 0x0000000e50638981 */ /* 0x000364000c1e1500 */
[----:B-1----:R-:W-:-:S04]  /*67c0*/  IADD3 R80, P1, R62, R63, RZ ;  /* 0x0000003f3e507210 */ /* 0x002fc80007f3e0ff */
[----:B------:R-:W-:-:S05]  /*67d0*/  IADD3.X R81, R79, R64, RZ, P1, !PT ;  /* 0x000000404f517210 */ /* 0x000fca0000ffe4ff */
[----:B------:R0:W2:Y:S02]  /*67e0*/  @!P0 LDG.E.U16 R92, desc[UR14][R80.64] ;  /* 0x0000000e505c8981 */ /* 0x0000a4000c1e1500 */
[C---:B0-----:R-:W-:Y:S02]  /*67f0*/  LOP3.LUT R80, R88.reuse, 0x3f, RZ, 0xc0, !PT ;  /* 0x0000003f58507812 */ /* 0x041fe400078ec0ff */
[C---:B------:R-:W-:Y:S01]  /*6800*/  LOP3.LUT R81, R88.reuse, 0x180, RZ, 0xc0, !PT ;  /* 0x0000018058517812 */ /* 0x040fe200078ec0ff */
[----:B------:R-:W-:-:S04]  /*6810*/  IMAD.SHL.U32 R88, R88, 0x200, RZ ;  /* 0x0000020058587824 */ /* 0x000fc800078e00ff */
[--C-:B------:R-:W-:Y:S01]  /*6820*/  IMAD R80, R80, 0x2, R81.reuse ;  /* 0x0000000250507824 */ /* 0x100fe200078e0251 */
[----:B------:R-:W-:-:S04]  /*6830*/  SHF.R.U32.HI R81, RZ, 0x3, R81 ;  /* 0x00000003ff517819 */ /* 0x000fc80000011651 */
[----:B------:R-:W-:Y:S01]  /*6840*/  LOP3.LUT R80, R80, R81, RZ, 0x3c, !PT ;  /* 0x0000005150507212 */ /* 0x000fe200078e3cff */
[----:B------:R-:W-:Y:S03]  /*6850*/  STL [R1+0x17c], R62 ;  /* 0x00017c3e01007387 */ /* 0x000fe60000100800 */
[----:B------:R-:W-:Y:S01]  /*6860*/  LOP3.LUT R88, R80, 0x8000, R88, 0xf8, !PT ;  /* 0x0000800050587812 */ /* 0x000fe200078ef858 */
[----:B------:R0:W-:Y:S01]  /*6870*/  STL [R1+0x180], R79 ;  /* 0x0001804f01007387 */ /* 0x0001e20000100800 */
[----:B------:R-:W-:-:S05]  /*6880*/  IADD3 R80, P1, R78, R63, RZ ;  /* 0x0000003f4e507210 */ /* 0x000fca0007f3e0ff */
[----:B------:R-:W-:Y:S01]  /*6890*/  IMAD.X R81, R125, 0x1, R64, P1 ;  /* 0x000000017d517824 */ /* 0x000fe200008e0640 */
[----:B0-----:R-:W4:Y:S04]  /*68a0*/  LDL.LU R79, [R1+0x128] ;  /* 0x00012800014f7983 */ /* 0x001f280000300800 */
[----:B------:R0:W-:Y:S04]  /*68b0*/  STL [R1+0x184], R78 ;  /* 0x0001844e01007387 */ /* 0x0001e80000100800 */
[----:B------:R1:W5:Y:S04]  /*68c0*/  @!P0 LDG.E.U16 R93, desc[UR14][R80.64] ;  /* 0x0000000e505d8981 */ /* 0x000368000c1e1500 */
[----:B0-----:R-:W2:Y:S04]  /*68d0*/  LDL.LU R78, [R1+0xe4] ;  /* 0x0000e400014e7983 */ /* 0x001ea80000300800 */
[----:B------:R0:W-:Y:S01]  /*68e0*/  STL [R1+0x188], R125 ;  /* 0x0001887d01007387 */ /* 0x0001e20000100800 */
[----:B-1----:R-:W-:-:S03]  /*68f0*/  IADD3 R80, P1, R10, R63, RZ ;  /* 0x0000003f0a507210 */ /* 0x002fc60007f3e0ff */
[----:B------:R-:W5:Y:S04]  /*6900*/  LDL R10, [R1+0xd8] ;  /* 0x0000d800010a7983 */ /* 0x000f680000100800 */
[----:B0-----:R-:W5:Y:S01]  /*6910*/  LDL.LU R125, [R1+0x58] ;  /* 0x00005800017d7983 */ /* 0x001f620000300800 */
[----:B------:R-:W-:Y:S01]  /*6920*/  PRMT R94, RZ, 0x7610, R94 ;  /* 0x00007610ff5e7816 */ /* 0x000fe2000000005e */
[----:B------:R-:W-:Y:S01]  /*6930*/  IMAD.X R81, R121, 0x1, R64, P1 ;  /* 0x0000000179517824 */ /* 0x000fe200008e0640 */
[----:B------:R-:W-:Y:S01]  /*6940*/  PRMT R95, RZ, 0x7610, R95 ;  /* 0x00007610ff5f7816 */ /* 0x000fe2000000005f */
[----:B------:R-:W5:Y:S04]  /*6950*/  LDL.LU R62, [R1+0x60] ;  /* 0x00006000013e7983 */ /* 0x000f680000300800 */
[----:B------:R3:W5:Y:S04]  /*6960*/  @!P0 LDG.E.U16 R94, desc[UR14][R80.64] ;  /* 0x0000000e505e8981 */ /* 0x000768000c1e1500 */
[----:B------:R0:W-:Y:S01]  /*6970*/  STL [R1+0x18c], R121 ;  /* 0x00018c7901007387 */ /* 0x0001e20000100800 */
[----:B------:R-:W-:-:S03]  /*6980*/  PRMT R96, RZ, 0x7610, R96 ;  /* 0x00007610ff607816 */ /* 0x000fc60000000060 */
[----:B0-----:R-:W5:Y:S04]  /*6990*/  LDL.LU R121, [R1+0x70] ;  /* 0x0000700001797983 */ /* 0x001f680000300800 */
[----:B------:R0:W-:Y:S02]  /*69a0*/  STS.U16 [R88+UR12+0x800], R89 ;  /* 0x0008005958007988 */ /* 0x0001e4000800040c */
[----:B0-----:R-:W-:Y:S02]  /*69b0*/  PRMT R89, RZ, 0x7610, R89 ;  /* 0x00007610ff597816 */ /* 0x001fe40000000059 */
[----:B---3--:R-:W-:Y:S01]  /*69c0*/  IADD3 R80, P1, R123, R63, RZ ;  /* 0x0000003f7b507210 */ /* 0x008fe20007f3e0ff */
[----:B------:R0:W-:Y:S04]  /*69d0*/  STL [R1+0x190], R123 ;  /* 0x0001907b01007387 */ /* 0x0001e80000100800 */
[----:B------:R-:W-:-:S05]  /*69e0*/  IMAD.X R81, R118, 0x1, R64, P1 ;  /* 0x0000000176517824 */ /* 0x000fca00008e0640 */
[----:B------:R4:W3:Y:S04]  /*69f0*/  @!P0 LDG.E.U16 R95, desc[UR14][R80.64] ;  /* 0x0000000e505f8981 */ /* 0x0008e8000c1e1500 */
[----:B0-----:R-:W3:Y:S04]  /*6a00*/  LDL.LU R123, [R1+0xf8] ;  /* 0x0000f800017b7983 */ /* 0x001ee80000300800 */
[----:B------:R0:W-:Y:S04]  /*6a10*/  STL [R1+0x194], R118 ;  /* 0x0001947601007387 */ /* 0x0001e80000100800 */
[----:B0-----:R-:W3:Y:S01]  /*6a20*/  LDL.LU R118, [R1+0x54] ;  /* 0x0000540001767983 */ /* 0x001ee20000300800 */
[----:B----4-:R-:W-:-:S03]  /*6a30*/  IADD3 R80, P1, R79, R63, RZ ;  /* 0x0000003f4f507210 */ /* 0x010fc60007f3e0ff */
[----:B------:R-:W-:Y:S02]  /*6a40*/  STL [R1+0x198], R79 ;  /* 0x0001984f01007387 */ /* 0x000fe40000100800 */
[----:B--2---:R-:W-:Y:S02]  /*6a50*/  IMAD.X R81, R78, 0x1, R64, P1 ;  /* 0x000000014e517824 */ /* 0x004fe400008e0640 */
[----:B------:R0:W-:Y:S04]  /*6a60*/  STL [R1+0x19c], R78 ;  /* 0x00019c4e01007387 */ /* 0x0001e80000100800 */
[----:B------:R5:W2:Y:S04]  /*6a70*/  @!P0 LDG.E.U16 R96, desc[UR14][R80.64] ;  /* 0x0000000e50608981 */ /* 0x000aa8000c1e1500 */
[----:B0-----:R-:W4:Y:S01]  /*6a80*/  LDL.LU R78, [R1+0x120] ;  /* 0x00012000014e7983 */ /* 0x001f220000300800 */
[----:B-----5:R-:W-:-:S03]  /*6a90*/  IADD3 R80, P1, R125, R63, RZ ;  /* 0x0000003f7d507210 */ /* 0x020fc60007f3e0ff */
[----:B------:R0:W-:Y:S02]  /*6aa0*/  STL [R1+0x1a0], R125 ;  /* 0x0001a07d01007387 */ /* 0x0001e40000100800 */
[----:B------:R-:W-:-:S05]  /*6ab0*/  IMAD.X R81, R116, 0x1, R64, P1 ;  /* 0x0000000174517824 */ /* 0x000fca00008e0640 */
[----:B------:R1:W5:Y:S04]  /*6ac0*/  @!P0 LDG.E.U16 R89, desc[UR14][R80.64] ;  /* 0x0000000e50598981 */ /* 0x000368000c1e1500 */
[----:B0-----:R-:W2:Y:S04]  /*6ad0*/  LDL.LU R125, [R1+0xd4] ;  /* 0x0000d400017d7983 */ /* 0x001ea80000300800 */
[----:B------:R0:W-:Y:S04]  /*6ae0*/  STL [R1+0x1a4], R116 ;  /* 0x0001a47401007387 */ /* 0x0001e80000100800 */
[----:B0-----:R-:W5:Y:S04]  /*6af0*/  LDL.LU R116, [R1+0x48] ;  /* 0x0000480001747983 */ /* 0x001f680000300800 */
[----:B------:R-:W5:Y:S04]  /*6b00*/  LDL R21, [R1+0xc8] ;  /* 0x0000c80001157983 */ /* 0x000f680000100800 */
[----:B------:R-:W5:Y:S04]  /*6b10*/  LDL R19, [R1+0x44] ;  /* 0x0000440001137983 */ /* 0x000f680000100800 */
[----:B------:R-:W5:Y:S04]  /*6b20*/  LDL R18, [R1+0x118] ;  /* 0x0001180001127983 */ /* 0x000f680000100800 */
[----:B------:R-:W5:Y:S04]  /*6b30*/  LDL R17, [R1+0xc4] ;  /* 0x0000c40001117983 */ /* 0x000f680000100800 */
[----:B------:R-:W5:Y:S04]  /*6b40*/  LDL R15, [R1+0x38] ;  /* 0x00003800010f7983 */ /* 0x000f680000100800 */
[----:B------:R-:W5:Y:S01]  /*6b50*/  LDL R13, [R1+0xb8] ;  /* 0x0000b800010d7983 */ /* 0x000f620000100800 */
[----:B-1----:R-:W-:-:S03]  /*6b60*/  IADD3 R80, P1, R10, R63, RZ ;  /* 0x0000003f0a507210 */ /* 0x002fc60007f3e0ff */
[----:B------:R-:W5:Y:S04]  /*6b70*/  LDL R10, [R1+0x2c] ;  /* 0x00002c00010a7983 */ /* 0x000f680000100800 */
[----:B------:R0:W-:Y:S04]  /*6b80*/  STS.U16 [R88+UR12+0x400], R90 ;  /* 0x0004005a58007988 */ /* 0x0001e8000800040c */
[----:B------:R1:W-:Y:S04]  /*6b90*/  STS.U16 [R88+UR12], R91 ;  /* 0x0000005b58007988 */ /* 0x0003e8000800040c */
[----:B------:R1:W-:Y:S01]  /*6ba0*/  STS.U16 [R88+UR12+0x1800], R92 ;  /* 0x0018005c58007988 */ /* 0x0003e2000800040c */
[----:B0-----:R-:W-:-:S03]  /*6bb0*/  PRMT R90, RZ, 0x7610, R90 ;  /* 0x00007610ff5a7816 */ /* 0x001fc6000000005a */
[----:B------:R0:W-:Y:S01]  /*6bc0*/  STS.U16 [R88+UR12+0x1c00], R93 ;  /* 0x001c005d58007988 */ /* 0x0001e2000800040c */
[----:B-1----:R-:W-:-:S03]  /*6bd0*/  PRMT R91, RZ, 0x7610, R91 ;  /* 0x00007610ff5b7816 */ /* 0x002fc6000000005b */
[----:B------:R1:W-:Y:S01]  /*6be0*/  STS.U16 [R88+UR12+0x2000], R94 ;  /* 0x0020005e58007988 */ /* 0x0003e2000800040c */
[----:B------:R-:W-:-:S03]  /*6bf0*/  PRMT R92, RZ, 0x7610, R92 ;  /* 0x00007610ff5c7816 */ /* 0x000fc6000000005c */
[----:B------:R-:W5:Y:S01]  /*6c00*/  LDL.LU R79, [R1+0x50] ;  /* 0x00005000014f7983 */ /* 0x000f620000300800 */
[----:B0-----:R-:W-:Y:S02]  /*6c10*/  PRMT R93, RZ, 0x7610, R93 ;  /* 0x00007610ff5d7816 */ /* 0x001fe4000000005d */
[----:B-1----:R-:W-:Y:S01]  /*6c20*/  PRMT R94, RZ, 0x7610, R94 ;  /* 0x00007610ff5e7816 */ /* 0x002fe2000000005e */
[----:B------:R0:W-:Y:S04]  /*6c30*/  STS.U16 [R88+UR12+0x1000], R110 ;  /* 0x0010006e58007988 */ /* 0x0001e8000800040c */
[----:B------:R1:W-:Y:S01]  /*6c40*/  STS.U16 [R88+UR12+0xc00], R111 ;  /* 0x000c006f58007988 */ /* 0x0003e2000800040c */
[----:B0-----:R-:W-:Y:S02]  /*6c50*/  IMAD.MOV.U32 R110, RZ, RZ, R115 ;  /* 0x000000ffff6e7224 */ /* 0x001fe400078e0073 */
[----:B-1----:R-:W-:-:S02]  /*6c60*/  IMAD.MOV.U32 R111, RZ, RZ, R109 ;  /* 0x000000ffff6f7224 */ /* 0x002fc400078e006d */
[----:B---3--:R-:W-:-:S05]  /*6c70*/  IMAD.X R81, R118, 0x1, R64, P1 ;  /* 0x0000000176517824 */ /* 0x008fca00008e0640 */
[----:B------:R4:W3:Y:S04]  /*6c80*/  @!P0 LDG.E.U16 R90, desc[UR14][R80.64] ;  /* 0x0000000e505a8981 */ /* 0x0008e8000c1e1500 */
[----:B------:R0:W-:Y:S04]  /*6c90*/  STL [R1+0x1a8], R118 ;  /* 0x0001a87601007387 */ /* 0x0001e80000100800 */
[----:B0-----:R-:W3:Y:S01]  /*6ca0*/  LDL.LU R118, [R1+0x4c] ;  /* 0x00004c0001767983 */ /* 0x001ee20000300800 */
[----:B----4-:R-:W-:-:S05]  /*6cb0*/  IADD3 R80, P1, R78, R63, RZ ;  /* 0x0000003f4e507210 */ /* 0x010fca0007f3e0ff */
[----:B--2---:R-:W-:-:S05]  /*6cc0*/  IMAD.X R81, R125, 0x1, R64, P1 ;  /* 0x000000017d517824 */ /* 0x004fca00008e0640 */
[----:B------:R5:W2:Y:S02]  /*6cd0*/  @!P0 LDG.E.U16 R91, desc[UR14][R80.64] ;  /* 0x0000000e505b8981 */ /* 0x000aa4000c1e1500 */
[----:B-----5:R-:W-:-:S05]  /*6ce0*/  IADD3 R80, P1, R116, R63, RZ ;  /* 0x0000003f74507210 */ /* 0x020fca0007f3e0ff */
[----:B------:R-:W-:-:S05]  /*6cf0*/  IMAD.X R81, R113, 0x1, R64, P1 ;  /* 0x0000000171517824 */ /* 0x000fca00008e0640 */
[----:B------:R0:W4:Y:S02]  /*6d00*/  @!P0 LDG.E.U16 R92, desc[UR14][R80.64] ;  /* 0x0000000e505c8981 */ /* 0x000124000c1e1500 */
[----:B0-----:R-:W-:-:S04]  /*6d10*/  IADD3 R80, P1, R21, R63, RZ ;  /* 0x0000003f15507210 */ /* 0x001fc80007f3e0ff */
[----:B------:R-:W-:-:S05]  /*6d20*/  IADD3.X R81, R19, R64, RZ, P1, !PT ;  /* 0x0000004013517210 */ /* 0x000fca0000ffe4ff */
[----:B------:R0:W5:Y:S02]  /*6d30*/  @!P0 LDG.E.U16 R93, desc[UR14][R80.64] ;  /* 0x0000000e505d8981 */ /* 0x000164000c1e1500 */
[----:B0-----:R-:W-:Y:S02]  /*6d40*/  IADD3 R80, P1, R18, R63, RZ ;  /* 0x0000003f12507210 */ /* 0x001fe40007f3e0ff */
[----:B------:R0:W-:Y:S03]  /*6d50*/  STL [R1+0x1ac], R78 ;  /* 0x0001ac4e01007387 */ /* 0x0001e60000100800 */
[----:B------:R-:W-:-:S05]  /*6d60*/  IMAD.X R81, R17, 0x1, R64, P1 ;  /* 0x0000000111517824 */ /* 0x000fca00008e0640 */
[----:B------:R1:W5:Y:S04]  /*6d70*/  @!P0 LDG.E.U16 R94, desc[UR14][R80.64] ;  /* 0x0000000e505e8981 */ /* 0x000368000c1e1500 */
[----:B0-----:R-:W3:Y:S04]  /*6d80*/  LDL.LU R78, [R1+0xd0] ;  /* 0x0000d000014e7983 */ /* 0x001ee80000300800 */
[----:B------:R0:W-:Y:S01]  /*6d90*/  STL [R1+0x1b0], R125 ;  /* 0x0001b07d01007387 */ /* 0x0001e20000100800 */
[----:B-1----:R-:W-:-:S03]  /*6da0*/  IADD3 R80, P1, R15, R63, RZ ;  /* 0x0000003f0f507210 */ /* 0x002fc60007f3e0ff */
[----:B0-----:R-:W2:Y:S04]  /*6db0*/  LDL.LU R125, [R1+0x7c] ;  /* 0x00007c00017d7983 */ /* 0x001ea80000300800 */
[----:B------:R0:W-:Y:S01]  /*6dc0*/  STL [R1+0x1b4], R116 ;  /* 0x0001b47401007387 */ /* 0x0001e20000100800 */
[----:B------:R-:W-:-:S03]  /*6dd0*/  IMAD.X R81, R107, 0x1, R64, P1 ;  /* 0x000000016b517824 */ /* 0x000fc600008e0640 */
[----:B0-----:R-:W4:Y:S04]  /*6de0*/  LDL.LU R116, [R1+0x11c] ;  /* 0x00011c0001747983 */ /* 0x001f280000300800 */
[----:B------:R0:W-:Y:S04]  /*6df0*/  STL [R1+0x1b8], R113 ;  /* 0x0001b87101007387 */ /* 0x0001e80000100800 */
[----:B0-----:R-:W5:Y:S04]  /*6e00*/  LDL.LU R113, [R1+0xcc] ;  /* 0x0000cc0001717983 */ /* 0x001f680000300800 */
[----:B------:R0:W-:Y:S04]  /*6e10*/  STL [R1+0x1c4], R107 ;  /* 0x0001c46b01007387 */ /* 0x0001e80000100800 */
[----:B------:R1:W-:Y:S04]  /*6e20*/  STS.U16 [R88+UR12+0x2400], R95 ;  /* 0x0024005f58007988 */ /* 0x0003e8000800040c */
[----:B0-----:R-:W5:Y:S04]  /*6e30*/  LDL.LU R107, [R1+0x114] ;  /* 0x00011400016b7983 */ /* 0x001f680000300800 */
[----:B------:R-:W3:Y:S01]  /*6e40*/  LDL.LU R115, [R1+0x10c] ;  /* 0x00010c0001737983 */ /* 0x000ee20000300800 */
[----:B-1----:R-:W-:-:S03]  /*6e50*/  PRMT R95, RZ, 0x7610, R95 ;  /* 0x00007610ff5f7816 */ /* 0x002fc6000000005f */
[----:B------:R-:W4:Y:S04]  /*6e60*/  LDL.LU R109, [R1+0xe8] ;  /* 0x0000e800016d7983 */ /* 0x000f280000300800 */
[----:B------:R-:W2:Y:S04]  /*6e70*/  LDL.LU R108, [R1+0x34] ;  /* 0x00003400016c7983 */ /* 0x000ea80000300800 */
[----:B------:R-:W5:Y:S04]  /*6e80*/  LDL.LU R106, [R1+0x6c] ;  /* 0x00006c00016a7983 */ /* 0x000f680000300800 */
[----:B------:R0:W4:Y:S04]  /*6e90*/  @!P0 LDG.E.U16 R95, desc[UR14][R80.64] ;  /* 0x0000000e505f8981 */ /* 0x000128000c1e1500 */
[----:B------:R-:W5:Y:S04]  /*6ea0*/  LDL.LU R103, [R1+0x108] ;  /* 0x0001080001677983 */ /* 0x000f680000300800 */
[----:B------:R-:W4:Y:S01]  /*6eb0*/  LDL.LU R101, [R1+0x30] ;  /* 0x0000300001657983 */ /* 0x000f220000300800 */
[----:B0-----:R-:W-:-:S05]  /*6ec0*/  IADD3 R80, P1, R13, R63, RZ ;  /* 0x0000003f0d507210 */ /* 0x001fca0007f3e0ff */
[----:B------:R-:W-:Y:S02]  /*6ed0*/  IMAD.X R81, R10, 0x1, R64, P1 ;  /* 0x000000010a517824 */ /* 0x000fe400008e0640 */
[----:B------:R-:W4:Y:S04]  /*6ee0*/  LDL.LU R10, [R1+0x13c] ;  /* 0x00013c00010a7983 */ /* 0x000f280000300800 */
        /* <DEDUP_REMOVED lines=8> */
[----:B------:R0:W-:Y:S04]  /*6f70*/  STS.U16 [R88+UR12+0x1400], R99 ;  /* 0x0014006358007988 */ /* 0x0001e8000800040c */
[----:B------:R-:W4:Y:S04]  /*6f80*/  LDL.LU R19, [R1+0x40] ;  /* 0x0000400001137983 */ /* 0x000f280000300800 */
[----:B------:R-:W4:Y:S01]  /*6f90*/  LDL.LU R13, [R1+0xe0] ;  /* 0x0000e000010d7983 */ /* 0x000f220000300800 */
[----:B0-----:R-:W0:Y:S03]  /*6fa0*/  S2R R99, SR_TID.X ;  /* 0x0000000000637919 */ /* 0x001e260000002100 */
[----:B------:R-:W4:Y:S04]  /*6fb0*/  LDL.LU R102, [R1+0xdc] ;  /* 0x0000dc0001667983 */ /* 0x000f280000300800 */
[----:B------:R-:W4:Y:S04]  /*6fc0*/  LDL.LU R21, [R1+0x124] ;  /* 0x0001240001157983 */ /* 0x000f280000300800 */
[----:B------:R1:W-:Y:S02]  /*6fd0*/  STS.U16 [R88+UR12+0x2800], R96 ;  /* 0x0028006058007988 */ /* 0x0003e4000800040c */
[----:B-1----:R-:W-:-:S02]  /*6fe0*/  PRMT R96, RZ, 0x7610, R96 ;  /* 0x00007610ff607816 */ /* 0x002fc40000000060 */
[----:B------:R0:W-:Y:S04]  /*6ff0*/  STS.U16 [R88+UR12+0x5000], R77 ;  /* 0x0050004d58007988 */ /* 0x0001e8000800040c */
[----:B------:R3:W4:Y:S04]  /*7000*/  @!P0 LDG.E.U16 R96, desc[UR14][R80.64] ;  /* 0x0000000e50608981 */ /* 0x000728000c1e1500 */
[----:B------:R1:W-:Y:S01]  /*7010*/  STS.U16 [R88+UR12+0x4c00], R82 ;  /* 0x004c005258007988 */ /* 0x0003e2000800040c */
[C---:B0-----:R-:W-:Y:S02]  /*7020*/  LOP3.LUT R77, R99.reuse, 0x180, RZ, 0xc0, !PT ;  /* 0x00000180634d7812 */ /* 0x041fe400078ec0ff */
[----:B------:R-:W-:-:S02]  /*7030*/  LOP3.LUT R99, R99, 0x3f, RZ, 0xc0, !PT ;  /* 0x0000003f63637812 */ /* 0x000fc400078ec0ff */
[----:B-1----:R-:W-:-:S03]  /*7040*/  PRMT R82, RZ, 0x7610, R82 ;  /* 0x00007610ff527816 */ /* 0x002fc60000000052 */
[--C-:B------:R-:W-:Y:S01]  /*7050*/  IMAD R99, R99, 0x2, R77.reuse ;  /* 0x0000000263637824 */ /* 0x100fe200078e024d */
[----:B------:R-:W-:Y:S01]  /*7060*/  SHF.R.U32.HI R77, RZ, 0x3, R77 ;  /* 0x00000003ff4d7819 */ /* 0x000fe2000001164d */
[----:B------:R-:W-:Y:S03]  /*7070*/  STS.U16 [R88+UR12+0x5800], R74 ;  /* 0x0058004a58007988 */ /* 0x000fe6000800040c */
[----:B------:R-:W-:Y:S02]  /*7080*/  LOP3.LUT R99, R99, R77, RZ, 0x3c, !PT ;  /* 0x0000004d63637212 */ /* 0x000fe400078e3cff */
[----:B------:R-:W-:Y:S01]  /*7090*/  PRMT R77, RZ, 0x7610, R77 ;  /* 0x00007610ff4d7816 */ /* 0x000fe2000000004d */
[----:B------:R-:W-:Y:S04]  /*70a0*/  STS.U16 [R88+UR12+0x5400], R75 ;  /* 0x0054004b58007988 */ /* 0x000fe8000800040c */
[----:B------:R0:W-:Y:S04]  /*70b0*/  STS.U16 [R88+UR12+0x5c00], R70 ;  /* 0x005c004658007988 */ /* 0x0001e8000800040c */
[----:B------:R1:W-:Y:S01]  /*70c0*/  STL [R1+0x1bc], R124 ;  /* 0x0001bc7c01007387 */ /* 0x0003e20000100800 */
[----:B0-----:R-:W-:-:S02]  /*70d0*/  PRMT R70, RZ, 0x7610, R70 ;  /* 0x00007610ff467816 */ /* 0x001fc40000000046 */
[----:B---3--:R-:W-:-:S05]  /*70e0*/  IADD3 R80, P1, R115, R63, RZ ;  /* 0x0000003f73507210 */ /* 0x008fca0007f3e0ff */
[----:B--2---:R-:W-:-:S05]  /*70f0*/  IMAD.X R81, R108, 0x1, R64, P1 ;  /* 0x000000016c517824 */ /* 0x004fca00008e0640 */
[----:B------:R5:W2:Y:S02]  /*7100*/  @!P0 LDG.E.U16 R82, desc[UR14][R80.64] ;  /* 0x0000000e50528981 */ /* 0x000aa4000c1e1500 */
[----:B-----5:R-:W-:-:S05]  /*7110*/  IADD3 R80, P1, R103, R63, RZ ;  /* 0x0000003f67507210 */ /* 0x020fca0007f3e0ff */
[----:B----4-:R-:W-:Y:S01]  /*7120*/  IMAD.X R81, R101, 0x1, R64, P1 ;  /* 0x0000000165517824 */ /* 0x010fe200008e0640 */
[----:B------:R-:W-:-:S04]  /*7130*/  IADD3 R74, P1, R10, R63, RZ ;  /* 0x0000003f0a4a7210 */ /* 0x000fc80007f3e0ff */
[----:B------:R0:W3:Y:S01]  /*7140*/  @!P0 LDG.E.U16 R77, desc[UR14][R80.64] ;  /* 0x0000000e504d8981 */ /* 0x0000e2000c1e1500 */
[----:B------:R-:W-:Y:S01]  /*7150*/  IMAD.X R75, R57, 0x1, R64, P1 ;  /* 0x00000001394b7824 */ /* 0x000fe200008e0640 */
[----:B0-----:R-:W-:-:S06]  /*7160*/  PRMT R80, RZ, 0x7610, R80 ;  /* 0x00007610ff507816 */ /* 0x001fcc0000000050 */
[----:B------:R0:W4:Y:S02]  /*7170*/  @!P0 LDG.E.U16 R80, desc[UR14][R74.64] ;  /* 0x0000000e4a508981 */ /* 0x000124000c1e1500 */
[----:B0-----:R-:W-:-:S05]  /*7180*/  IADD3 R74, P1, R15, R63, RZ ;  /* 0x0000003f0f4a7210 */ /* 0x001fca0007f3e0ff */
[----:B------:R-:W-:Y:S02]  /*7190*/  IMAD.X R75, R124, 0x1, R64, P1 ;  /* 0x000000017c4b7824 */ /* 0x000fe400008e0640 */
[----:B-1----:R-:W5:Y:S04]  /*71a0*/  LDL.LU R124, [R1+0xc0] ;  /* 0x0000c000017c7983 */ /* 0x002f680000300800 */
[----:B------:R0:W3:Y:S01]  /*71b0*/  @!P0 LDG.E.U16 R70, desc[UR14][R74.64] ;  /* 0x0000000e4a468981 */ /* 0x0000e2000c1e1500 */
[----:B------:R-:W-:-:S03]  /*71c0*/  PRMT R81, RZ, 0x7610, R81 ;  /* 0x00007610ff517816 */ /* 0x000fc60000000051 */
[----:B------:R1:W-:Y:S01]  /*71d0*/  STL [R1+0x1c0], R125 ;  /* 0x0001c07d01007387 */ /* 0x0003e20000100800 */
[----:B0-----:R-:W-:-:S04]  /*71e0*/  IADD3 R74, P1, R59, R63, RZ ;  /* 0x0000003f3b4a7210 */ /* 0x001fc80007f3e0ff */
[----:B------:R-:W-:Y:S02]  /*71f0*/  IADD3.X R75, R125, R64, RZ, P1, !PT ;  /* 0x000000407d4b7210 */ /* 0x000fe40000ffe4ff */
[----:B-1----:R-:W2:Y:S04]  /*7200*/  LDL.LU R125, [R1+0x3c] ;  /* 0x00003c00017d7983 */ /* 0x002ea80000300800 */
[----:B------:R0:W4:Y:S04]  /*7210*/  @!P0 LDG.E.U16 R81, desc[UR14][R74.64] ;  /* 0x0000000e4a518981 */ /* 0x000128000c1e1500 */
[----:B------:R1:W-:Y:S01]  /*7220*/  STL [R1+0x1c8], R123 ;  /* 0x0001c87b01007387 */ /* 0x0003e20000100800 */
[----:B0-----:R-:W-:-:S05]  /*7230*/  IADD3 R74, P1, R18, R63, RZ ;  /* 0x0000003f124a7210 */ /* 0x001fca0007f3e0ff */
[----:B------:R-:W-:Y:S02]  /*7240*/  IMAD.X R75, R123, 0x1, R64, P1 ;  /* 0x000000017b4b7824 */ /* 0x000fe400008e0640 */
[----:B-1----:R-:W3:Y:S04]  /*7250*/  LDL.LU R123, [R1+0xbc] ;  /* 0x0000bc00017b7983 */ /* 0x002ee80000300800 */
[----:B------:R0:W-:Y:S02]  /*7260*/  STS.U16 [R88+UR12+0x6000], R86 ;  /* 0x0060005658007988 */ /* 0x0001e4000800040c */
[----:B0-----:R-:W-:Y:S02]  /*7270*/  PRMT R86, RZ, 0x7610, R86 ;  /* 0x00007610ff567816 */ /* 0x001fe40000000056 */
[----:B------:R0:W-:Y:S04]  /*7280*/  STS.U16 [R88+UR12+0x6400], R87 ;  /* 0x0064005758007988 */ /* 0x0001e8000800040c */
[----:B------:R1:W4:Y:S01]  /*7290*/  @!P0 LDG.E.U16 R86, desc[UR14][R74.64] ;  /* 0x0000000e4a568981 */ /* 0x000322000c1e1500 */
[----:B0-----:R-:W-:-:S02]  /*72a0*/  PRMT R87, RZ, 0x7610, R87 ;  /* 0x00007610ff577816 */ /* 0x001fc40000000057 */
[-C--:B-1----:R-:W-:Y:S01]  /*72b0*/  IADD3 R74, P1, R121, R63.reuse, RZ ;  /* 0x0000003f794a7210 */ /* 0x082fe20007f3e0ff */
[----:B------:R0:W-:Y:S04]  /*72c0*/  STS.U16 [R88+UR12+0x6c00], R68 ;  /* 0x006c004458007988 */ /* 0x0001e8000800040c */
[----:B------:R-:W-:Y:S01]  /*72d0*/  IMAD.X R75, R122, 0x1, R64, P1 ;  /* 0x000000017a4b7824 */ /* 0x000fe200008e0640 */
[----:B------:R1:W-:Y:S04]  /*72e0*/  STS.U16 [R88+UR12+0x6800], R69 ;  /* 0x0068004558007988 */ /* 0x0003e8000800040c */
[----:B------:R1:W4:Y:S01]  /*72f0*/  @!P0 LDG.E.U16 R87, desc[UR14][R74.64] ;  /* 0x0000000e4a578981 */ /* 0x000322000c1e1500 */
[----:B0-----:R-:W-:-:S05]  /*7300*/  IADD3 R68, P1, R100, R63, RZ ;  /* 0x0000003f64447210 */ /* 0x001fca0007f3e0ff */
[----:B-1----:R-:W-:Y:S01]  /*7310*/  IMAD.X R69, R106, 0x1, R64, P1 ;  /* 0x000000016a457824 */ /* 0x002fe200008e0640 */
[----:B------:R-:W-:-:S06]  /*7320*/  PRMT R74, RZ, 0x7610, R74 ;  /* 0x00007610ff4a7816 */ /* 0x000fcc000000004a */
[----:B------:R0:W4:Y:S01]  /*7330*/  @!P0 LDG.E.U16 R74, desc[UR14][R68.64] ;  /* 0x0000000e444a8981 */ /* 0x000122000c1e1500 */
[----:B------:R-:W-:-:S03]  /*7340*/  PRMT R75, RZ, 0x7610, R75 ;  /* 0x00007610ff4b7816 */ /* 0x000fc6000000004b */
[----:B------:R1:W-:Y:S01]  /*7350*/  STS.U16 [R88+UR12+0x7400], R66 ;  /* 0x0074004258007988 */ /* 0x0003e2000800040c */
[----:B0-----:R-:W-:-:S05]  /*7360*/  IADD3 R68, P1, R17, R63, RZ ;  /* 0x0000003f11447210 */ /* 0x001fca0007f3e0ff */
[--C-:B------:R-:W-:Y:S01]  /*7370*/  IMAD.X R69, R109, 0x1, R64.reuse, P1 ;  /* 0x000000016d457824 */ /* 0x100fe200008e0640 */
[----:B-1----:R-:W-:Y:S01]  /*7380*/  IADD3 R66, P1, R62, R63, RZ ;  /* 0x0000003f3e427210 */ /* 0x002fe20007f3e0ff */
[----:B------:R0:W-:Y:S04]  /*7390*/  STS.U16 [R88+UR12+0x7000], R67 ;  /* 0x0070004358007988 */ /* 0x0001e8000800040c */
[----:B------:R1:W4:Y:S01]  /*73a0*/  @!P0 LDG.E.U16 R75, desc[UR14][R68.64] ;  /* 0x0000000e444b8981 */ /* 0x000322000c1e1500 */
[----:B0-----:R-:W-:Y:S01]  /*73b0*/  IMAD.X R67, R117, 0x1, R64, P1 ;  /* 0x0000000175437824 */ /* 0x001fe200008e0640 */
[----:B-1----:R-:W-:-:S06]  /*73c0*/  PRMT R68, RZ, 0x7610, R68 ;  /* 0x00007610ff447816 */ /* 0x002fcc0000000044 */
[----:B------:R0:W4:Y:S01]  /*73d0*/  @!P0 LDG.E.U16 R68, desc[UR14][R66.64] ;  /* 0x0000000e42448981 */ /* 0x000122000c1e1500 */
[----:B------:R-:W-:Y:S02]  /*73e0*/  PRMT R69, RZ, 0x7610, R69 ;  /* 0x00007610ff457816 */ /* 0x000fe40000000045 */
[----:B0-----:R-:W-:-:S05]  /*73f0*/  IADD3 R66, P1, R13, R63, RZ ;  /* 0x0000003f0d427210 */ /* 0x001fca0007f3e0ff */
[----:B------:R-:W-:Y:S01]  /*7400*/  IMAD.X R67, R60, 0x1, R64, P1 ;  /* 0x000000013c437824 */ /* 0x000fe200008e0640 */
[----:B------:R0:W-:Y:S04]  /*7410*/  STS.U16 [R88+UR12+0x7800], R76 ;  /* 0x0078004c58007988 */ /* 0x0001e8000800040c */
[----:B------:R1:W4:Y:S01]  /*7420*/  @!P0 LDG.E.U16 R69, desc[UR14][R66.64] ;  /* 0x0000000e42458981 */ /* 0x000322000c1e1500 */
[----:B0-----:R-:W-:Y:S02]  /*7430*/  PRMT R76, RZ, 0x7610, R76 ;  /* 0x00007610ff4c7816 */ /* 0x001fe4000000004c */
[----:B-1----:R-:W-:-:S05]  /*7440*/  IADD3 R66, P1, R21, R63, RZ ;  /* 0x0000003f15427210 */ /* 0x002fca0007f3e0ff */
        /* <DEDUP_REMOVED lines=19> */
[----:B-1----:R-:W-:-:S04]  /*7580*/  IADD3 R66, P1, R19, R63, RZ ;  /* 0x0000003f13427210 */ /* 0x002fc80007f3e0ff */
[----:B------:R-:W-:Y:S01]  /*7590*/  IADD3.X R67, R112, R64, RZ, P1, !PT ;  /* 0x0000004070437210 */ /* 0x000fe20000ffe4ff */
[----:B------:R0:W-:Y:S04]  /*75a0*/  STS.U16 [R88+UR12+0x3800], R92 ;  /* 0x0038005c58007988 */ /* 0x0001e8000800040c */
[----:B------:R5:W4:Y:S01]  /*75b0*/  @!P0 LDG.E.U16 R91, desc[UR14][R66.64] ;  /* 0x0000000e425b8981 */ /* 0x000b22000c1e1500 */
[----:B0-----:R-:W-:-:S03]  /*75c0*/  PRMT R92, RZ, 0x7610, R92 ;  /* 0x00007610ff5c7816 */ /* 0x001fc6000000005c */
[----:B------:R0:W-:Y:S02]  /*75d0*/  STS.U16 [R88+UR12+0x3c00], R93 ;  /* 0x003c005d58007988 */ /* 0x0001e4000800040c */
[----:B0-----:R-:W-:Y:S02]  /*75e0*/  PRMT R93, RZ, 0x7610, R93 ;  /* 0x00007610ff5d7816 */ /* 0x001fe4000000005d */
[----:B-----5:R-:W-:-:S05]  /*75f0*/  IADD3 R66, P1, R124, R63, RZ ;  /* 0x0000003f7c427210 */ /* 0x020fca0007f3e0ff */
[----:B--2---:R-:W-:-:S05]  /*7600*/  IMAD.X R67, R125, 0x1, R64, P1 ;  /* 0x000000017d437824 */ /* 0x004fca00008e0640 */
[----:B------:R0:W2:Y:S02]  /*7610*/  @!P0 LDG.E.U16 R92, desc[UR14][R66.64] ;  /* 0x0000000e425c8981 */ /* 0x0000a4000c1e1500 */
[----:B0-----:R-:W-:-:S05]  /*7620*/  IADD3 R66, P1, R107, R63, RZ ;  /* 0x0000003f6b427210 */ /* 0x001fca0007f3e0ff */
[----:B---3--:R-:W-:-:S05]  /*7630*/  IMAD.X R67, R123, 0x1, R64, P1 ;  /* 0x000000017b437824 */ /* 0x008fca00008e0640 */
[----:B------:R0:W3:Y:S02]  /*7640*/  @!P0 LDG.E.U16 R93, desc[UR14][R66.64] ;  /* 0x0000000e425d8981 */ /* 0x0000e4000c1e1500 */
[----:B0-----:R-:W0:Y:S01]  /*7650*/  S2R R66, SR_TID.X ;  /* 0x0000000000427919 */ /* 0x001e220000002100 */
[----:B------:R-:W-:Y:S01]  /*7660*/  IMAD.MOV.U32 R67, RZ, RZ, R115 ;  /* 0x000000ffff437224 */ /* 0x000fe200078e0073 */
[----:B------:R1:W-:Y:S04]  /*7670*/  STS.U16 [R88+UR12+0x4000], R94 ;  /* 0x0040005e58007988 */ /* 0x0003e8000800040c */
[----:B------:R5:W-:Y:S04]  /*7680*/  STS.U16 [R88+UR12+0x4400], R95 ;  /* 0x0044005f58007988 */ /* 0x000be8000800040c */
[----:B------:R-:W4:Y:S01]  /*7690*/  LDL.LU R115, [R1+0x25c] ;  /* 0x00025c0001737983 */ /* 0x000f220000300800 */
[----:B-1----:R-:W-:Y:S01]  /*76a0*/  PRMT R94, RZ, 0x7610, R94 ;  /* 0x00007610ff5e7816 */ /* 0x002fe2000000005e */
[----:B-----5:R-:W-:-:S02]  /*76b0*/  IMAD.MOV.U32 R95, RZ, RZ, R67 ;  /* 0x000000ffff5f7224 */ /* 0x020fc400078e0043 */
[----:B0-----:R-:W-:-:S05]  /*76c0*/  IMAD.SHL.U32 R66, R66, 0x200, RZ ;  /* 0x0000020042427824 */ /* 0x001fca00078e00ff */
[----:B------:R-:W-:Y:S02]  /*76d0*/  LOP3.LUT R99, R99, 0x8000, R66, 0xf8, !PT ;  /* 0x0000800063637812 */ /* 0x000fe400078ef842 */
[----:B------:R-:W-:-:S05]  /*76e0*/  IADD3 R66, P1, R23, R63, RZ ;  /* 0x0000003f17427210 */ /* 0x000fca0007f3e0ff */
[----:B------:R-:W-:-:S05]  /*76f0*/  IMAD.X R67, R105, 0x1, R64, P1 ;  /* 0x0000000169437824 */ /* 0x000fca00008e0640 */
[----:B------:R0:W5:Y:S02]  /*7700*/  @!P0 LDG.E.U16 R94, desc[UR14][R66.64] ;  /* 0x0000000e425e8981 */ /* 0x000164000c1e1500 */
[----:B0-----:R-:W-:Y:S02]  /*7710*/  IMAD.MOV.U32 R67, RZ, RZ, R109 ;  /* 0x000000ffff437224 */ /* 0x001fe400078e006d */
[----:B------:R-:W2:Y:S01]  /*7720*/  LDL.LU R109, [R1+0x258] ;  /* 0x00025800016d7983 */ /* 0x000ea20000300800 */
[----:B------:R-:W-:-:S03]  /*7730*/  IMAD.MOV.U32 R66, RZ, RZ, R108 ;  /* 0x000000ffff427224 */ /* 0x000fc600078e006c */
[----:B------:R-:W3:Y:S01]  /*7740*/  LDL.LU R108, [R1+0x254] ;  /* 0x00025400016c7983 */ /* 0x000ee20000300800 */
[----:B------:R-:W-:-:S03]  /*7750*/  LOP3.LUT R99, R99, 0x40, RZ, 0x3c, !PT ;  /* 0x0000004063637812 */ /* 0x000fc600078e3cff */
[----:B------:R0:W-:Y:S02]  /*7760*/  STS.U16 [R88+UR12+0x4800], R96 ;  /* 0x0048006058007988 */ /* 0x0001e4000800040c */
[----:B0-----:R-:W-:Y:S02]  /*7770*/  IMAD.MOV.U32 R88, RZ, RZ, R106 ;  /* 0x000000ffff587224 */ /* 0x001fe400078e006a */
[----:B------:R-:W5:Y:S04]  /*7780*/  LDL.LU R106, [R1+0x250] ;  /* 0x00025000016a7983 */ /* 0x000f680000300800 */
[----:B------:R-:W5:Y:S04]  /*7790*/  LDL.LU R96, [R1+0x140] ;  /* 0x0001400001607983 */ /* 0x000f680000300800 */
[----:B----4-:R0:W-:Y:S04]  /*77a0*/  STS.U16 [R99+UR12+0x4e00], R115 ;  /* 0x004e007363007988 */ /* 0x0101e8000800040c */
[----:B0-----:R-:W4:Y:S04]  /*77b0*/  LDL.LU R115, [R1+0x94] ;  /* 0x0000940001737983 */ /* 0x001f280000300800 */
[----:B--2---:R0:W-:Y:S04]  /*77c0*/  STS.U16 [R99+UR12+0x5200], R109 ;  /* 0x0052006d63007988 */ /* 0x0041e8000800040c */
[----:B---3--:R1:W-:Y:S01]  /*77d0*/  STS.U16 [R99+UR12+0x5600], R108 ;  /* 0x0056006c63007988 */ /* 0x0083e2000800040c */
[----:B0-----:R-:W-:-:S03]  /*77e0*/  IMAD.MOV.U32 R109, RZ, RZ, R103 ;  /* 0x000000ffff6d7224 */ /* 0x001fc600078e0067 */
[----:B------:R-:W2:Y:S01]  /*77f0*/  LDL.LU R103, [R1+0x24c] ;  /* 0x00024c0001677983 */ /* 0x000ea20000300800 */
[----:B-1----:R-:W-:-:S03]  /*7800*/  MOV R108, R101 ;  /* 0x00000065006c7202 */ /* 0x002fc60000000f00 */
[----:B------:R-:W3:Y:S04]  /*7810*/  LDL.LU R101, [R1+0x248] ;  /* 0x0002480001657983 */ /* 0x000ee80000300800 */
[----:B------:R0:W-:Y:S04]  /*7820*/  STS.U16 [R99+UR12+0x1200], R81 ;  /* 0x0012005163007988 */ /* 0x0001e8000800040c */
[----:B------:R1:W-:Y:S01]  /*7830*/  STS.U16 [R99+UR12+0x2200], R75 ;  /* 0x0022004b63007988 */ /* 0x0003e2000800040c */
[----:B0-----:R-:W-:-:S04]  /*7840*/  IMAD.MOV.U32 R81, RZ, RZ, R19 ;  /* 0x000000ffff517224 */ /* 0x001fc800078e0013 */
[----:B-1----:R-:W-:Y:S02]  /*7850*/  IMAD.MOV.U32 R75, RZ, RZ, R81 ;  /* 0x000000ffff4b7224 */ /* 0x002fe400078e0051 */
[----:B------:R-:W-:Y:S02]  /*7860*/  IMAD.MOV.U32 R81, RZ, RZ, R67 ;  /* 0x000000ffff517224 */ /* 0x000fe400078e0043 */
[----:B------:R-:W-:Y:S02]  /*7870*/  IMAD.MOV.U32 R67, RZ, RZ, R61 ;  /* 0x000000ffff437224 */ /* 0x000fe400078e003d */
[----:B------:R-:W0:Y:S01]  /*7880*/  LDC R61, c[0x0][0x23c] ;  /* 0x00008f00ff3d7b82 */ /* 0x000e220000000800 */
[----:B-----5:R1:W-:Y:S04]  /*7890*/  STS.U16 [R99+UR12+0x5a00], R106 ;  /* 0x005a006a63007988 */ /* 0x0203e8000800040c */
[----:B------:R5:W-:Y:S04]  /*78a0*/  STS.U16 [R99+UR12+0x5e00], R104 ;  /* 0x005e006863007988 */ /* 0x000be8000800040c */
[----:B------:R5:W-:Y:S04]  /*78b0*/  STS.U16 [R99+UR12+0xa00], R80 ;  /* 0x000a005063007988 */ /* 0x000be8000800040c */
[----:B-1----:R-:W4:Y:S01]  /*78c0*/  LDL.LU R106, [R1+0x88] ;  /* 0x00008800016a7983 */ /* 0x002f220000300800 */
[----:B-----5:R-:W-:-:S03]  /*78d0*/  IMAD.MOV.U32 R104, RZ, RZ, R10 ;  /* 0x000000ffff687224 */ /* 0x020fc600078e000a */
[----:B------:R-:W5:Y:S01]  /*78e0*/  LDL.LU R10, [R1+0x244] ;  /* 0x00024400010a7983 */ /* 0x000f620000300800 */
[----:B------:R-:W-:-:S03]  /*78f0*/  IMAD.MOV.U32 R80, RZ, RZ, R23 ;  /* 0x000000ffff507224 */ /* 0x000fc600078e0017 */
[----:B------:R1:W-:Y:S04]  /*7900*/  STS.U16 [R99+UR12+0x6a00], R98 ;  /* 0x006a006263007988 */ /* 0x0003e8000800040c */
[----:B------:R1:W-:Y:S04]  /*7910*/  STS.U16 [R99+UR12+0x200], R82 ;  /* 0x0002005263007988 */ /* 0x0003e8000800040c */
[----:B------:R0:W-:Y:S01]  /*7920*/  STS.U16 [R99+UR12+0x6e00], R73 ;  /* 0x006e004963007988 */ /* 0x0001e2000800040c */
[----:B-1----:R-:W-:-:S03]  /*7930*/  IMAD.MOV.U32 R98, RZ, RZ, R97 ;  /* 0x000000ffff627224 */ /* 0x002fc600078e0061 */
[----:B------:R1:W-:Y:S01]  /*7940*/  STS.U16 [R99+UR12+0x7200], R72 ;  /* 0x0072004863007988 */ /* 0x0003e2000800040c */
[----:B------:R-:W-:-:S03]  /*7950*/  IMAD.MOV.U32 R82, RZ, RZ, R100 ;  /* 0x000000ffff527224 */ /* 0x000fc600078e0064 */
[----:B------:R1:W-:Y:S01]  /*7960*/  STS.U16 [R99+UR12+0x7600], R71 ;  /* 0x0076004763007988 */ /* 0x0003e2000800040c */
[----:B0-----:R-:W-:-:S03]  /*7970*/  IMAD.MOV.U32 R73, RZ, RZ, R15 ;  /* 0x000000ffff497224 */ /* 0x001fc600078e000f */
[----:B------:R0:W-:Y:S01]  /*7980*/  STS.U16 [R99+UR12+0x2e00], R76 ;  /* 0x002e004c63007988 */ /* 0x0001e2000800040c */
[----:B-1----:R-:W-:-:S03]  /*7990*/  IMAD.MOV.U32 R72, RZ, RZ, R56 ;  /* 0x000000ffff487224 */ /* 0x002fc600078e0038 */
[----:B------:R1:W-:Y:S01]  /*79a0*/  STS.U16 [R99+UR12+0x7a00], R83 ;  /* 0x007a005363007988 */ /* 0x0003e2000800040c */
[----:B------:R-:W-:-:S03]  /*79b0*/  IMAD.MOV.U32 R71, RZ, RZ, R60 ;  /* 0x000000ffff477224 */ /* 0x000fc600078e003c */
[----:B------:R1:W-:Y:S01]  /*79c0*/  STS.U16 [R99+UR12+0x7e00], R85 ;  /* 0x007e005563007988 */ /* 0x0003e2000800040c */
[----:B0-----:R-:W-:Y:S02]  /*79d0*/  IMAD.MOV.U32 R76, RZ, RZ, R80 ;  /* 0x000000ffff4c7224 */ /* 0x001fe400078e0050 */
[----:B------:R-:W-:Y:S02]  /*79e0*/  IMAD.MOV.U32 R80, RZ, RZ, R82 ;  /* 0x000000ffff507224 */ /* 0x000fe400078e0052 */
[----:B-1----:R-:W-:Y:S01]  /*79f0*/  IMAD.MOV.U32 R83, RZ, RZ, R22 ;  /* 0x000000ffff537224 */ /* 0x002fe200078e0016 */
[----:B------:R0:W-:Y:S01]  /*7a00*/  STS.U16 [R99+UR12+0x600], R77 ;  /* 0x0006004d63007988 */ /* 0x0001e2000800040c */
[----:B------:R-:W-:Y:S01]  /*7a10*/  IMAD.MOV.U32 R82, RZ, RZ, R88 ;  /* 0x000000ffff527224 */ /* 0x000fe200078e0058 */
[----:B------:R-:W-:Y:S01]  /*7a20*/  MOV R88, R66 ;  /* 0x0000004200587202 */ /* 0x000fe20000000f00 */
[----:B------:R-:W-:Y:S01]  /*7a30*/  IMAD.MOV.U32 R85, RZ, RZ, R59 ;  /* 0x000000ffff557224 */ /* 0x000fe200078e003b */
[----:B------:R1:W-:Y:S01]  /*7a40*/  STS.U16 [R99+UR12+0x2600], R68 ;  /* 0x0026004463007988 */ /* 0x0003e2000800040c */
[----:B------:R-:W-:-:S02]  /*7a50*/  IMAD.MOV.U32 R66, RZ, RZ, R65 ;  /* 0x000000ffff427224 */ /* 0x000fc400078e0041 */
[----:B------:R-:W-:Y:S01]  /*7a60*/  IMAD.SHL.U32 R61, R61, 0x80, RZ ;  /* 0x000000803d3d7824 */ /* 0x000fe200078e00ff */
[----:B------:R1:W-:Y:S01]  /*7a70*/  STS.U16 [R99+UR12+0x2a00], R69 ;  /* 0x002a004563007988 */ /* 0x0003e2000800040c */
[----:B0-----:R-:W-:-:S03]  /*7a80*/  MOV R77, R18 ;  /* 0x00000012004d7202 */ /* 0x001fc60000000f00 */
[----:B------:R0:W-:Y:S01]  /*7a90*/  STS.U16 [R99+UR12+0xe00], R70 ;  /* 0x000e004663007988 */ /* 0x0001e2000800040c */
[----:B-1----:R-:W-:-:S03]  /*7aa0*/  IMAD.MOV.U32 R68, RZ, RZ, R14 ;  /* 0x000000ffff447224 */ /* 0x002fc600078e000e */
[----:B------:R1:W-:Y:S01]  /*7ab0*/  STS.U16 [R99+UR12+0x1600], R86 ;  /* 0x0016005663007988 */ /* 0x0003e2000800040c */
[----:B------:R-:W-:-:S03]  /*7ac0*/  IMAD.MOV.U32 R69, RZ, RZ, R120 ;  /* 0x000000ffff457224 */ /* 0x000fc600078e0078 */
[----:B------:R1:W-:Y:S01]  /*7ad0*/  STS.U16 [R99+UR12+0x1a00], R87 ;  /* 0x001a005763007988 */ /* 0x0003e2000800040c */
[----:B0-----:R-:W-:Y:S02]  /*7ae0*/  IMAD.MOV.U32 R70, RZ, RZ, R17 ;  /* 0x000000ffff467224 */ /* 0x001fe400078e0011 */
[C---:B------:R-:W-:Y:S01]  /*7af0*/  IMAD.WIDE R66, R61.reuse, 0x2, R66 ;  /* 0x000000023d427825 */ /* 0x040fe200078e0242 */
[----:B------:R0:W-:Y:S03]  /*7b00*/  STS.U16 [R99+UR12+0x1e00], R74 ;  /* 0x001e004a63007988 */ /* 0x0001e6000800040c */
[----:B-1----:R-:W-:Y:S02]  /*7b10*/  IMAD.MOV.U32 R86, RZ, RZ, R13 ;  /* 0x000000ffff567224 */ /* 0x002fe400078e000d */
[----:B------:R-:W-:Y:S02]  /*7b20*/  IMAD.MOV.U32 R87, RZ, RZ, R102 ;  /* 0x000000ffff577224 */ /* 0x000fe400078e0066 */
[----:B------:R-:W-:-:S04]  /*7b30*/  IMAD.WIDE R68, R61, 0x2, R68 ;  /* 0x000000023d447825 */ /* 0x000fc800078e0244 */
[----:B0-----:R-:W-:Y:S01]  /*7b40*/  IMAD.MOV.U32 R74, RZ, RZ, R21 ;  /* 0x000000ffff4a7224 */ /* 0x001fe200078e0015 */
[----:B------:R-:W-:Y:S04]  /*7b50*/  STS.U16 [R99+UR12+0x3a00], R90 ;  /* 0x003a005a63007988 */ /* 0x000fe8000800040c */
[----:B--2---:R0:W-:Y:S04]  /*7b60*/  STS.U16 [R99+UR12+0x6200], R103 ;  /* 0x0062006763007988 */ /* 0x0041e8000800040c */
[----:B---3--:R1:W-:Y:S01]  /*7b70*/  STS.U16 [R99+UR12+0x6600], R101 ;  /* 0x0066006563007988 */ /* 0x0083e2000800040c */
[----:B0-----:R-:W-:-:S03]  /*7b80*/  IMAD.MOV.U32 R103, RZ, RZ, R57 ;  /* 0x000000ffff677224 */ /* 0x001fc600078e0039 */
[----:B------:R-:W2:Y:S01]  /*7b90*/  LDL.LU R57, [R1+0x240] ;  /* 0x0002400001397983 */ /* 0x000ea20000300800 */
[----:B-1----:R-:W-:-:S03]  /*7ba0*/  IMAD.MOV.U32 R101, RZ, RZ, R5 ;  /* 0x000000ffff657224 */ /* 0x002fc600078e0005 */
[----:B------:R-:W3:Y:S04]  /*7bb0*/  LDL.LU R5, [R1+0x23c] ;  /* 0x00023c0001057983 */ /* 0x000ee80000300800 */
        /* <DEDUP_REMOVED lines=15> */
[----:B------:R-:W-:Y:S04]  /*7cb0*/  STL [R1], R67 ;  /* 0x0000004301007387 */ /* 0x000fe80000100800 */
[----:B------:R-:W-:Y:S04]  /*7cc0*/  STL [R1+0x98], R69 ;  /* 0x0000984501007387 */ /* 0x000fe80000100800 */
[----:B------:R-:W2:Y:S04]  /*7cd0*/  LDL.LU R90, [R1+0x4] ;  /* 0x00000400015a7983 */ /* 0x000ea80000300800 */
[----:B------:R0:W-:Y:S04]  /*7ce0*/  STS.U16 [R99+UR12+0x3600], R89 ;  /* 0x0036005963007988 */ /* 0x0001e8000800040c */
[----:B------:R1:W-:Y:S01]  /*7cf0*/  STS.U16 [R99+UR12+0x3200], R84 ;  /* 0x0032005463007988 */ /* 0x0003e2000800040c */
[----:B------:R-:W-:-:S02]  /*7d00*/  IMAD.MOV.U32 R65, RZ, RZ, R66 ;  /* 0x000000ffff417224 */ /* 0x000fc400078e0042 */
[----:B0-----:R-:W-:Y:S01]  /*7d10*/  IMAD.MOV.U32 R89, RZ, RZ, R76 ;  /* 0x000000ffff597224 */ /* 0x001fe200078e004c */
[----:B------:R-:W-:Y:S01]  /*7d20*/  MOV R76, R74 ;  /* 0x0000004a004c7202 */ /* 0x000fe20000000f00 */
[----:B------:R-:W-:Y:S02]  /*7d30*/  IMAD.MOV.U32 R74, RZ, RZ, R86 ;  /* 0x000000ffff4a7224 */ /* 0x000fe400078e0056 */
[----:B-1----:R-:W-:Y:S02]  /*7d40*/  IMAD.MOV.U32 R84, RZ, RZ, R75 ;  /* 0x000000ffff547224 */ /* 0x002fe400078e004b */
[----:B------:R-:W-:Y:S02]  /*7d50*/  IMAD.MOV.U32 R75, RZ, RZ, R87 ;  /* 0x000000ffff4b7224 */ /* 0x000fe400078e0057 */
[----:B------:R-:W-:Y:S02]  /*7d60*/  IMAD.MOV.U32 R86, RZ, RZ, R70 ;  /* 0x000000ffff567224 */ /* 0x000fe400078e0046 */
[----:B------:R-:W-:-:S02]  /*7d70*/  IMAD.MOV.U32 R87, RZ, RZ, R71 ;  /* 0x000000ffff577224 */ /* 0x000fc400078e0047 */
[----:B------:R-:W-:Y:S02]  /*7d80*/  IMAD.MOV.U32 R70, RZ, RZ, R3 ;  /* 0x000000ffff467224 */ /* 0x000fe400078e0003 */
[----:B------:R-:W-:Y:S02]  /*7d90*/  IMAD.MOV.U32 R71, RZ, RZ, R4 ;  /* 0x000000ffff477224 */ /* 0x000fe400078e0004 */
[----:B------:R-:W-:Y:S02]  /*7da0*/  IMAD.MOV.U32 R66, RZ, RZ, R0 ;  /* 0x000000ffff427224 */ /* 0x000fe400078e0000 */
[----:B------:R-:W-:Y:S02]  /*7db0*/  IMAD.MOV.U32 R14, RZ, RZ, R68 ;  /* 0x000000ffff0e7224 */ /* 0x000fe400078e0044 */
[----:B------:R-:W-:Y:S02]  /*7dc0*/  IMAD.MOV.U32 R68, RZ, RZ, R9 ;  /* 0x000000ffff447224 */ /* 0x000fe400078e0009 */
[----:B------:R-:W-:-:S02]  /*7dd0*/  IMAD.MOV.U32 R69, RZ, RZ, R20 ;  /* 0x000000ffff457224 */ /* 0x000fc400078e0014 */
[C---:B------:R-:W-:Y:S01]  /*7de0*/  IMAD.WIDE R70, R61.reuse, 0x2, R70 ;  /* 0x000000023d467825 */ /* 0x040fe200078e0246 */
[----:B------:R-:W4:Y:S03]  /*7df0*/  LDL.LU R20, [R1+0x1fc] ;  /* 0x0001fc0001147983 */ /* 0x000f260000300800 */
[----:B------:R-:W-:Y:S01]  /*7e00*/  IMAD.WIDE R68, R61, 0x2, R68 ;  /* 0x000000023d447825 */ /* 0x000fe200078e0244 */
[----:B------:R-:W-:-:S03]  /*7e10*/  MOV R3, R70 ;  /* 0x0000004600037202 */ /* 0x000fc60000000f00 */
[----:B------:R-:W-:Y:S02]  /*7e20*/  IMAD.MOV.U32 R4, RZ, RZ, R71 ;  /* 0x000000ffff047224 */ /* 0x000fe400078e0047 */
[----:B------:R-:W-:Y:S02]  /*7e30*/  IMAD.MOV.U32 R70, RZ, RZ, R7 ;  /* 0x000000ffff467224 */ /* 0x000fe400078e0007 */
[----:B------:R-:W-:Y:S02]  /*7e40*/  IMAD.MOV.U32 R71, RZ, RZ, R8 ;  /* 0x000000ffff477224 */ /* 0x000fe400078e0008 */
[----:B------:R-:W-:Y:S02]  /*7e50*/  IMAD.MOV.U32 R9, RZ, RZ, R68 ;  /* 0x000000ffff097224 */ /* 0x000fe400078e0044 */
[----:B------:R-:W-:Y:S02]  /*7e60*/  IMAD.MOV.U32 R68, RZ, RZ, R2 ;  /* 0x000000ffff447224 */ /* 0x000fe400078e0002 */
[----:B------:R-:W-:-:S04]  /*7e70*/  IMAD.WIDE R70, R61, 0x2, R70 ;  /* 0x000000023d467825 */ /* 0x000fc800078e0246 */
[----:B------:R-:W-:Y:S01]  /*7e80*/  IMAD.MOV.U32 R7, RZ, RZ, R70 ;  /* 0x000000ffff077224 */ /* 0x000fe200078e0046 */
[----:B------:R-:W-:Y:S01]  /*7e90*/  MOV R8, R71 ;  /* 0x0000004700087202 */ /* 0x000fe20000000f00 */
[----:B-----5:R-:W-:Y:S02]  /*7ea0*/  IMAD.MOV.U32 R70, RZ, RZ, R10 ;  /* 0x000000ffff467224 */ /* 0x020fe400078e000a */
[----:B------:R-:W-:Y:S02]  /*7eb0*/  IMAD.MOV.U32 R71, RZ, RZ, R119 ;  /* 0x000000ffff477224 */ /* 0x000fe400078e0077 */
[----:B------:R-:W-:-:S04]  /*7ec0*/  IMAD.WIDE R70, R61, 0x2, R70 ;  /* 0x000000023d467825 */ /* 0x000fc800078e0246 */
[----:B--2---:R-:W-:Y:S02]  /*7ed0*/  IMAD.MOV.U32 R67, RZ, RZ, R90 ;  /* 0x000000ffff437224 */ /* 0x004fe400078e005a */
[----:B------:R-:W-:-:S04]  /*7ee0*/  IMAD.WIDE R66, R61, 0x2, R66 ;  /* 0x000000023d427825 */ /* 0x000fc800078e0242 */
[----:B------:R-:W-:Y:S01]  /*7ef0*/  IMAD.MOV.U32 R0, RZ, RZ, R66 ;  /* 0x000000ffff007224 */ /* 0x000fe200078e0042 */
[----:B------:R0:W-:Y:S01]  /*7f00*/  STL [R1+0x4], R67 ;  /* 0x0000044301007387 */ /* 0x0001e20000100800 */
[----:B------:R-:W-:-:S03]  /*7f10*/  IMAD.MOV.U32 R66, RZ, RZ, R6 ;  /* 0x000000ffff427224 */ /* 0x000fc600078e0006 */
[----:B------:R1:W-:Y:S01]  /*7f20*/  STL [R1+0x9c], R69 ;  /* 0x00009c4501007387 */ /* 0x0003e20000100800 */
[----:B0-----:R-:W-:-:S03]  /*7f30*/  IMAD.MOV.U32 R67, RZ, RZ, R58 ;  /* 0x000000ffff437224 */ /* 0x001fc600078e003a */
[----:B------:R-:W2:Y:S01]  /*7f40*/  LDL.LU R58, [R1+0x1f8] ;  /* 0x0001f800013a7983 */ /* 0x000ea20000300800 */
[----:B-1----:R-:W-:Y:S02]  /*7f50*/  IMAD.MOV.U32 R69, RZ, RZ, R16 ;  /* 0x000000ffff457224 */ /* 0x002fe400078e0010 */
[C---:B------:R-:W-:Y:S01]  /*7f60*/  IMAD.WIDE R66, R61.reuse, 0x2, R66 ;  /* 0x000000023d427825 */ /* 0x040fe200078e0242 */
[----:B------:R-:W5:Y:S03]  /*7f70*/  LDL.LU R16, [R1+0x1f4] ;  /* 0x0001f40001107983 */ /* 0x000f660000300800 */
[----:B------:R-:W-:Y:S01]  /*7f80*/  IMAD.WIDE R68, R61, 0x2, R68 ;  /* 0x000000023d447825 */ /* 0x000fe200078e0244 */
[----:B------:R0:W-:Y:S03]  /*7f90*/  STL [R1+0x8], R67 ;  /* 0x0000084301007387 */ /* 0x0001e60000100800 */
[----:B------:R-:W-:Y:S01]  /*7fa0*/  IMAD.MOV.U32 R6, RZ, RZ, R66 ;  /* 0x000000ffff067224 */ /* 0x000fe200078e0042 */
[----:B------:R1:W-:Y:S01]  /*7fb0*/  STL [R1+0xa0], R69 ;  /* 0x0000a04501007387 */ /* 0x0003e20000100800 */
[----:B---3--:R-:W-:-:S02]  /*7fc0*/  IMAD.MOV.U32 R66, RZ, RZ, R5 ;  /* 0x000000ffff427224 */ /* 0x008fc400078e0005 */
[----:B------:R-:W-:Y:S01]  /*7fd0*/  IMAD.MOV.U32 R2, RZ, RZ, R68 ;  /* 0x000000ffff027224 */ /* 0x000fe200078e0044 */
[----:B------:R-:W3:Y:S01]  /*7fe0*/  LDL.LU R119, [R1+0x1f0] ;  /* 0x0001f00001777983 */ /* 0x000ee20000300800 */
[----:B0-----:R-:W-:Y:S02]  /*7ff0*/  IMAD.MOV.U32 R67, RZ, RZ, R57 ;  /* 0x000000ffff437224 */ /* 0x001fe400078e0039 */
[----:B------:R-:W-:Y:S01]  /*8000*/  IMAD.MOV.U32 R68, RZ, RZ, R11 ;  /* 0x000000ffff447224 */ /* 0x000fe200078e000b */
[----:B------:R-:W3:Y:S01]  /*8010*/  LDL.LU R57, [R1+0x1ec] ;  /* 0x0001ec0001397983 */ /* 0x000ee20000300800 */
[----:B-1----:R-:W-:Y:S02]  /*8020*/  IMAD.MOV.U32 R69, RZ, RZ, R12 ;  /* 0x000000ffff457224 */ /* 0x002fe400078e000c */
[C---:B------:R-:W-:Y:S01]  /*8030*/  IMAD.WIDE R66, R61.reuse, 0x2, R66 ;  /* 0x000000023d427825 */ /* 0x040fe200078e0242 */
[----:B------:R-:W-:Y:S03]  /*8040*/  STL [R1+0xc], R71 ;  /* 0x00000c4701007387 */ /* 0x000fe60000100800 */
[----:B------:R-:W-:Y:S01]  /*8050*/  IMAD.WIDE R68, R61, 0x2, R68 ;  /* 0x000000023d447825 */ /* 0x000fe200078e0244 */
[----:B------:R0:W-:Y:S03]  /*8060*/  STL [R1+0x10], R67 ;  /* 0x0000104301007387 */ /* 0x0001e60000100800 */
[----:B------:R-:W-:-:S02]  /*8070*/  IMAD.MOV.U32 R5, RZ, RZ, R66 ;  /* 0x000000ffff057224 */ /* 0x000fc400078e0042 */
[----:B------:R-:W-:Y:S02]  /*8080*/  IMAD.MOV.U32 R11, RZ, RZ, R68 ;  /* 0x000000ffff0b7224 */ /* 0x000fe400078e0044 */
[----:B------:R-:W-:Y:S02]  /*8090*/  IMAD.MOV.U32 R12, RZ, RZ, R69 ;  /* 0x000000ffff0c7224 */ /* 0x000fe400078e0045 */
[----:B----4-:R-:W-:Y:S02]  /*80a0*/  IMAD.MOV.U32 R66, RZ, RZ, R60 ;  /* 0x000000ffff427224 */ /* 0x010fe400078e003c */
[----:B0-----:R-:W-:Y:S02]  /*80b0*/  IMAD.MOV.U32 R67, RZ, RZ, R56 ;  /* 0x000000ffff437224 */ /* 0x001fe400078e0038 */
[----:B------:R-:W-:Y:S01]  /*80c0*/  IMAD.MOV.U32 R68, RZ, RZ, R59 ;  /* 0x000000ffff447224 */ /* 0x000fe200078e003b */
[----:B------:R-:W4:Y:S01]  /*80d0*/  LDL.LU R56, [R1+0x1e8] ;  /* 0x0001e80001387983 */ /* 0x000f220000300800 */
[----:B------:R-:W-:-:S02]  /*80e0*/  IMAD.MOV.U32 R69, RZ, RZ, R22 ;  /* 0x000000ffff457224 */ /* 0x000fc400078e0016 */
[C---:B------:R-:W-:Y:S01]  /*80f0*/  IMAD.WIDE R66, R61.reuse, 0x2, R66 ;  /* 0x000000023d427825 */ /* 0x040fe200078e0242 */
[----:B------:R-:W4:Y:S03]  /*8100*/  LDL.LU R22, [R1+0x1e4] ;  /* 0x0001e40001167983 */ /* 0x000f260000300800 */
[----:B------:R-:W-:Y:S01]  /*8110*/  IMAD.WIDE R68, R61, 0x2, R68 ;  /* 0x000000023d447825 */ /* 0x000fe200078e0244 */
[----:B------:R0:W-:Y:S04]  /*8120*/  STL [R1+0x14], R67 ;  /* 0x0000144301007387 */ /* 0x0001e80000100800 */
[----:B------:R1:W-:Y:S01]  /*8130*/  STL [R1+0xa4], R69 ;  /* 0x0000a44501007387 */ /* 0x0003e20000100800 */
[----:B0-----:R-:W-:-:S03]  /*8140*/  IMAD.MOV.U32 R67, RZ, RZ, R23 ;  /* 0x000000ffff437224 */ /* 0x001fc600078e0017 */
[----:B------:R-:W4:Y:S01]  /*8150*/  LDL.LU R23, [R1+0x1e0] ;  /* 0x0001e00001177983 */ /* 0x000f220000300800 */
[----:B-1----:R-:W-:-:S03]  /*8160*/  IMAD.MOV.U32 R69, RZ, RZ, R19 ;  /* 0x000000ffff457224 */ /* 0x002fc600078e0013 */
[----:B------:R-:W4:Y:S01]  /*8170*/  LDL.LU R19, [R1+0x1dc] ;  /* 0x0001dc0001137983 */ /* 0x000f220000300800 */
[----:B------:R-:W-:Y:S01]  /*8180*/  MOV R10, R70 ;  /* 0x00000046000a7202 */ /* 0x000fe20000000f00 */
[----:B------:R-:W-:Y:S02]  /*8190*/  IMAD.MOV.U32 R70, RZ, RZ, R15 ;  /* 0x000000ffff467224 */ /* 0x000fe400078e000f */
[----:B------:R-:W-:Y:S01]  /*81a0*/  IMAD.MOV.U32 R71, RZ, RZ, R97 ;  /* 0x000000ffff477224 */ /* 0x000fe200078e0061 */
[----:B------:R-:W-:Y:S01]  /*81b0*/  MOV R59, R68 ;  /* 0x00000044003b7202 */ /* 0x000fe20000000f00 */
[----:B------:R-:W-:Y:S02]  /*81c0*/  IMAD.MOV.U32 R60, RZ, RZ, R66 ;  /* 0x000000ffff3c7224 */ /* 0x000fe400078e0042 */
[----:B------:R-:W-:-:S04]  /*81d0*/  IMAD.WIDE R70, R61, 0x2, R70 ;  /* 0x000000023d467825 */ /* 0x000fc800078e0246 */
[----:B------:R-:W-:Y:S02]  /*81e0*/  IMAD.MOV.U32 R66, RZ, RZ, R17 ;  /* 0x000000ffff427224 */ /* 0x000fe400078e0011 */
[----:B------:R-:W-:Y:S02]  /*81f0*/  IMAD.MOV.U32 R68, RZ, RZ, R13 ;  /* 0x000000ffff447224 */ /* 0x000fe400078e000d */
[----:B------:R-:W-:Y:S02]  /*8200*/  IMAD.MOV.U32 R15, RZ, RZ, R70 ;  /* 0x000000ffff0f7224 */ /* 0x000fe400078e0046 */
[----:B------:R-:W-:Y:S02]  /*8210*/  IMAD.MOV.U32 R97, RZ, RZ, R71 ;  /* 0x000000ffff617224 */ /* 0x000fe400078e0047 */
[----:B------:R-:W-:Y:S02]  /*8220*/  IMAD.MOV.U32 R70, RZ, RZ, R18 ;  /* 0x000000ffff467224 */ /* 0x000fe400078e0012 */
[----:B------:R-:W-:-:S02]  /*8230*/  IMAD.MOV.U32 R71, RZ, RZ, R100 ;  /* 0x000000ffff477224 */ /* 0x000fc400078e0064 */
[----:B------:R-:W-:-:S04]  /*8240*/  IMAD.WIDE R66, R61, 0x2, R66 ;  /* 0x000000023d427825 */ /* 0x000fc800078e0242 */
[C---:B------:R-:W-:Y:S01]  /*8250*/  IMAD.WIDE R68, R61.reuse, 0x2, R68 ;  /* 0x000000023d447825 */ /* 0x040fe200078e0244 */
[----:B------:R0:W-:Y:S03]  /*8260*/  STL [R1+0x18], R67 ;  /* 0x0000184301007387 */ /* 0x0001e60000100800 */
[----:B------:R-:W-:Y:S01]  /*8270*/  IMAD.WIDE R70, R61, 0x2, R70 ;  /* 0x000000023d467825 */ /* 0x000fe200078e0246 */
[----:B------:R2:W-:Y:S03]  /*8280*/  STL [R1+0xa8], R69 ;  /* 0x0000a84501007387 */ /* 0x0005e60000100800 */
[----:B------:R-:W-:Y:S02]  /*8290*/  IMAD.MOV.U32 R17, RZ, RZ, R66 ;  /* 0x000000ffff117224 */ /* 0x000fe400078e0042 */
[----:B------:R-:W-:-:S02]  /*82a0*/  IMAD.MOV.U32 R13, RZ, RZ, R68 ;  /* 0x000000ffff0d7224 */ /* 0x000fc400078e0044 */
[----:B------:R-:W-:Y:S02]  /*82b0*/  IMAD.MOV.U32 R66, RZ, RZ, R20 ;  /* 0x000000ffff427224 */ /* 0x000fe400078e0014 */
[----:B0-----:R-:W-:Y:S02]  /*82c0*/  IMAD.MOV.U32 R67, RZ, RZ, R120 ;  /* 0x000000ffff437224 */ /* 0x001fe400078e0078 */
[----:B------:R-:W-:Y:S01]  /*82d0*/  IMAD.MOV.U32 R18, RZ, RZ, R70 ;  /* 0x000000ffff127224 */ /* 0x000fe200078e0046 */
[----:B------:R-:W-:Y:S01]  /*82e0*/  MOV R70, R21 ;  /* 0x0000001500467202 */ /* 0x000fe20000000f00 */
[----:B------:R-:W-:Y:S01]  /*82f0*/  IMAD.MOV.U32 R100, RZ, RZ, R71 ;  /* 0x000000ffff647224 */ /* 0x000fe200078e0047 */
[----:B------:R-:W4:Y:S01]  /*8300*/  LDL.LU R120, [R1+0x1d8] ;  /* 0x0001d80001787983 */ /* 0x000f220000300800 */
[----:B------:R-:W-:Y:S02]  /*8310*/  IMAD.MOV.U32 R71, RZ, RZ, R102 ;  /* 0x000000ffff477224 */ /* 0x000fe400078e0066 */
[----:B------:R-:W-:-:S04]  /*8320*/  IMAD.WIDE R66, R61, 0x2, R66 ;  /* 0x000000023d427825 */ /* 0x000fc800078e0242 */
[----:B------:R-:W-:-:S04]  /*8330*/  IMAD.WIDE R70, R61, 0x2, R70 ;  /* 0x000000023d467825 */ /* 0x000fc800078e0246 */
[----:B------:R-:W-:Y:S02]  /*8340*/  IMAD.MOV.U32 R21, RZ, RZ, R70 ;  /* 0x000000ffff157224 */ /* 0x000fe400078e0046 */
[----:B------:R-:W-:Y:S01]  /*8350*/  IMAD.MOV.U32 R102, RZ, RZ, R71 ;  /* 0x000000ffff667224 */ /* 0x000fe200078e0047 */
[----:B------:R-:W-:Y:S01]  /*8360*/  STS.U16 [R99+UR12+0x3e00], R91 ;  /* 0x003e005b63007988 */ /* 0x000fe2000800040c */
[----:B--2---:R-:W-:-:S03]  /*8370*/  IMAD.MOV.U32 R69, RZ, RZ, R58 ;  /* 0x000000ffff457224 */ /* 0x004fc600078e003a */
[----:B------:R-:W2:Y:S01]  /*8380*/  LDL.LU R58, [R1+0x1d4] ;  /* 0x0001d400013a7983 */ /* 0x000ea20000300800 */
[----:B-----5:R-:W-:-:S04]  /*8390*/  IMAD.MOV.U32 R68, RZ, RZ, R16 ;  /* 0x000000ffff447224 */ /* 0x020fc800078e0010 */
[----:B------:R-:W-:Y:S01]  /*83a0*/  IMAD.WIDE R68, R61, 0x2, R68 ;  /* 0x000000023d447825 */ /* 0x000fe200078e0244 */
[----:B------:R-:W-:Y:S03]  /*83b0*/  STL [R1+0x1c], R67 ;  /* 0x00001c4301007387 */ /* 0x000fe60000100800 */
[----:B------:R-:W-:Y:S01]  /*83c0*/  IMAD.MOV.U32 R16, RZ, RZ, R68 ;  /* 0x000000ffff107224 */ /* 0x000fe200078e0044 */
[----:B------:R3:W-:Y:S02]  /*83d0*/  STL [R1+0xac], R69 ;  /* 0x0000ac4501007387 */ /* 0x0007e40000100800 */
[----:B---3--:R-:W-:Y:S02]  /*83e0*/  IMAD.MOV.U32 R69, RZ, RZ, R57 ;  /* 0x000000ffff457224 */ /* 0x008fe400078e0039 */
[----:B------:R-:W3:Y:S01]  /*83f0*/  LDL.LU R57, [R1+0x1d0] ;  /* 0x0001d00001397983 */ /* 0x000ee20000300800 */
[----:B----4-:R-:W-:-:S03]  /*8400*/  IMAD.MOV.U32 R71, RZ, RZ, R22 ;  /* 0x000000ffff477224 */ /* 0x010fc600078e0016 */
[----:B------:R-:W4:Y:S01]  /*8410*/  LDL.LU R22, [R1+0x1cc] ;  /* 0x0001cc0001167983 */ /* 0x000f220000300800 */
[----:B------:R-:W-:Y:S02]  /*8420*/  IMAD.MOV.U32 R68, RZ, RZ, R23 ;  /* 0x000000ffff447224 */ /* 0x000fe400078e0017 */
[----:B------:R-:W-:Y:S02]  /*8430*/  IMAD.MOV.U32 R70, RZ, RZ, R19 ;  /* 0x000000ffff467224 */ /* 0x000fe400078e0013 */
[----:B------:R-:W-:-:S04]  /*8440*/  IMAD.WIDE R68, R61, 0x2, R68 ;  /* 0x000000023d447825 */ /* 0x000fc800078e0244 */
[----:B------:R-:W-:Y:S01]  /*8450*/  IMAD.WIDE R70, R61, 0x2, R70 ;  /* 0x000000023d467825 */ /* 0x000fe200078e0246 */
[----:B------:R0:W-:Y:S04]  /*8460*/  STL [R1+0x20], R69 ;  /* 0x0000204501007387 */ /* 0x0001e80000100800 */
[----:B------:R1:W-:Y:S04]  /*8470*/  STL [R1+0xb0], R71 ;  /* 0x0000b04701007387 */ /* 0x0003e80000100800 */
[----:B------:R-:W0:Y:S04]  /*8480*/  LDL.LU R91, [R1+0x24] ;  /* 0x00002400015b7983 */ /* 0x000e280000300800 */
[----:B------:R-:W1:Y:S01]  /*8490*/  LDL.LU R90, [R1+0xb4] ;  /* 0x0000b400015a7983 */ /* 0x000e620000300800 */
[----:B------:R-:W-:-:S02]  /*84a0*/  IMAD.MOV.U32 R23, RZ, RZ, R68 ;  /* 0x000000ffff177224 */ /* 0x000fc400078e0044 */
[----:B------:R-:W-:Y:S02]  /*84b0*/  IMAD.MOV.U32 R19, RZ, RZ, R70 ;  /* 0x000000ffff137224 */ /* 0x000fe400078e0046 */
[----:B---3--:R-:W-:Y:S02]  /*84c0*/  IMAD.MOV.U32 R68, RZ, RZ, R57 ;  /* 0x000000ffff447224 */ /* 0x008fe400078e0039 */
[----:B----4-:R-:W-:Y:S02]  /*84d0*/  IMAD.MOV.U32 R70, RZ, RZ, R22 ;  /* 0x000000ffff467224 */ /* 0x010fe400078e0016 */
[----:B0-----:R-:W-:Y:S02]  /*84e0*/  IMAD.MOV.U32 R69, RZ, RZ, R91 ;  /* 0x000000ffff457224 */ /* 0x001fe400078e005b */
[----:B-1----:R-:W-:Y:S02]  /*84f0*/  IMAD.MOV.U32 R71, RZ, RZ, R90 ;  /* 0x000000ffff477224 */ /* 0x002fe400078e005a */
[----:B------:R-:W-:-:S04]  /*8500*/  IMAD.WIDE R68, R61, 0x2, R68 ;  /* 0x000000023d447825 */ /* 0x000fc800078e0244 */
[----:B------:R-:W-:Y:S01]  /*8510*/  IMAD.WIDE R70, R61, 0x2, R70 ;  /* 0x000000023d467825 */ /* 0x000fe200078e0246 */
[----:B------:R-:W-:Y:S03]  /*8520*/  STL [R1+0x24], R69 ;  /* 0x0000244501007387 */ /* 0x000fe60000100800 */
[----:B------:R-:W-:Y:S01]  /*8530*/  IMAD.MOV.U32 R91, RZ, RZ, R89 ;  /* 0x000000ffff5b7224 */ /* 0x000fe200078e0059 */
[----:B------:R0:W-:Y:S04]  /*8540*/  STL [R1+0xb4], R71 ;  /* 0x0000b44701007387 */ /* 0x0001e80000100800 */
[----:B------:R-:W3:Y:S04]  /*8550*/  LDL.LU R90, [R1+0x2c] ;  /* 0x00002c00015a7983 */ /* 0x000ee80000300800 */
[----:B------:R-:W4:Y:S01]  /*8560*/  LDL.LU R89, [R1+0xb8] ;  /* 0x0000b80001597983 */ /* 0x000f220000300800 */
[----:B------:R-:W-:Y:S01]  /*8570*/  IMAD.MOV.U32 R20, RZ, RZ, R66 ;  /* 0x000000ffff147224 */ /* 0x000fe200078e0042 */
[----:B------:R-:W-:Y:S01]  /*8580*/  MOV R67, R119 ;  /* 0x0000007700437202 */ /* 0x000fe20000000f00 */
[----:B------:R-:W-:-:S04]  /*8590*/  IMAD.MOV.U32 R66, RZ, RZ, R56 ;  /* 0x000000ffff427224 */ /* 0x000fc800078e0038 */
[----:B------:R-:W-:-:S04]  /*85a0*/  IMAD.WIDE R66, R61, 0x2, R66 ;  /* 0x000000023d427825 */ /* 0x000fc800078e0242 */
[----:B------:R-:W-:Y:S01]  /*85b0*/  IMAD.MOV.U32 R119, RZ, RZ, R67 ;  /* 0x000000ffff777224 */ /* 0x000fe200078e0043 */
[----:B------:R-:W-:Y:S01]  /*85c0*/  MOV R67, R120 ;  /* 0x0000007800437202 */ /* 0x000fe20000000f00 */
[----:B------:R-:W-:Y:S02]  /*85d0*/  IMAD.MOV.U32 R56, RZ, RZ, R66 ;  /* 0x000000ffff387224 */ /* 0x000fe400078e0042 */
[----:B--2---:R-:W-:Y:S02]  /*85e0*/  IMAD.MOV.U32 R66, RZ, RZ, R58 ;  /* 0x000000ffff427224 */ /* 0x004fe400078e003a */
[----:B------:R-:W-:Y:S02]  /*85f0*/  IMAD.MOV.U32 R22, RZ, RZ, R70 ;  /* 0x000000ffff167224 */ /* 0x000fe400078e0046 */
[----:B------:R-:W-:Y:S01]  /*8600*/  IMAD.WIDE R66, R61, 0x2, R66 ;  /* 0x000000023d427825 */ /* 0x000fe200078e0242 */
[----:B------:R-:W-:-:S03]  /*8610*/  MOV R70, R91 ;  /* 0x0000005b00467202 */ /* 0x000fc60000000f00 */
[----:B------:R-:W-:Y:S02]  /*8620*/  IMAD.MOV.U32 R58, RZ, RZ, R66 ;  /* 0x000000ffff3a7224 */ /* 0x000fe400078e0042 */
[----:B------:R-:W-:Y:S02]  /*8630*/  IMAD.MOV.U32 R120, RZ, RZ, R67 ;  /* 0x000000ffff787224 */ /* 0x000fe400078e0043 */
[----:B0-----:R-:W-:Y:S02]  /*8640*/  IMAD.MOV.U32 R71, RZ, RZ, R105 ;  /* 0x000000ffff477224 */ /* 0x001fe400078e0069 */
[----:B------:R-:W-:Y:S02]  /*8650*/  IMAD.MOV.U32 R57, RZ, RZ, R68 ;  /* 0x000000ffff397224 */ /* 0x000fe400078e0044 */
[----:B------:R-:W-:-:S04]  /*8660*/  IMAD.WIDE R70, R61, 0x2, R70 ;  /* 0x000000023d467825 */ /* 0x000fc800078e0246 */
[----:B------:R-:W-:Y:S02]  /*8670*/  IMAD.MOV.U32 R69, RZ, RZ, R123 ;  /* 0x000000ffff457224 */ /* 0x000fe400078e007b */
[----:B------:R-:W-:Y:S01]  /*8680*/  IMAD.MOV.U32 R68, RZ, RZ, R107 ;  /* 0x000000ffff447224 */ /* 0x000fe200078e006b */
[----:B------:R-:W2:Y:S04]  /*8690*/  LDL.LU R123, [R1+0x1c8] ;  /* 0x0001c800017b7983 */ /* 0x000ea80000300800 */
[----:B------:R-:W5:Y:S04]  /*86a0*/  LDL.LU R107, [R1+0x1c4] ;  /* 0x0001c400016b7983 */ /* 0x000f680000300800 */
[----:B------:R0:W-:Y:S01]  /*86b0*/  STL [R1+0x28], R70 ;  /* 0x0000284601007387 */ /* 0x0001e20000100800 */
[----:B---3--:R-:W-:-:S02]  /*86c0*/  IMAD.MOV.U32 R67, RZ, RZ, R90 ;  /* 0x000000ffff437224 */ /* 0x008fc400078e005a */
[----:B----4-:R-:W-:-:S04]  /*86d0*/  IMAD.MOV.U32 R66, RZ, RZ, R89 ;  /* 0x000000ffff427224 */ /* 0x010fc800078e0059 */
[----:B------:R-:W-:-:S05]  /*86e0*/  IMAD.WIDE R66, R61, 0x2, R66 ;  /* 0x000000023d427825 */ /* 0x000fca00078e0242 */
[----:B------:R-:W-:Y:S04]  /*86f0*/  STL [R1+0xb8], R66 ;  /* 0x0000b84201007387 */ /* 0x000fe80000100800 */
[----:B------:R1:W-:Y:S04]  /*8700*/  STL [R1+0x2c], R67 ;  /* 0x00002c4301007387 */ /* 0x0003e80000100800 */
[----:B------:R-:W0:Y:S01]  /*8710*/  LDL.LU R89, [R1+0x38] ;  /* 0x0000380001597983 */ /* 0x000e220000300800 */
[----:B------:R-:W-:-:S05]  /*8720*/  IMAD.WIDE R68, R61, 0x2, R68 ;  /* 0x000000023d447825 */ /* 0x000fca00078e0244 */
[----:B------:R-:W-:Y:S04]  /*8730*/  STL [R1+0x114], R68 ;  /* 0x0001144401007387 */ /* 0x000fe80000100800 */
[----:B------:R3:W-:Y:S04]  /*8740*/  STL [R1+0xbc], R69 ;  /* 0x0000bc4501007387 */ /* 0x0007e80000100800 */
[----:B------:R-:W3:Y:S01]  /*8750*/  LDL.LU R90, [R1+0xc4] ;  /* 0x0000c400015a7983 */ /* 0x000ee20000300800 */
[----:B0-----:R-:W-:-:S03]  /*8760*/  IMAD.MOV.U32 R70, RZ, RZ, R89 ;  /* 0x000000ffff467224 */ /* 0x001fc600078e0059 */
[----:B------:R-:W4:Y:S01]  /*8770*/  LDL.LU R89, [R1+0x118] ;  /* 0x0001180001597983 */ /* 0x000f220000300800 */
[----:B------:R-:W-:Y:S01]  /*8780*/  IMAD.MOV.U32 R105, RZ, RZ, R71 ;  /* 0x000000ffff697224 */ /* 0x000fe200078e0047 */
[----:B-1----:R-:W-:Y:S01]  /*8790*/  MOV R67, R125 ;  /* 0x0000007d00437202 */ /* 0x002fe20000000f00 */
[----:B-----5:R-:W-:Y:S01]  /*87a0*/  IMAD.MOV.U32 R71, RZ, RZ, R107 ;  /* 0x000000ffff477224 */ /* 0x020fe200078e006b */
[----:B------:R-:W5:Y:S01]  /*87b0*/  LDL.LU R125, [R1+0x1c0] ;  /* 0x0001c000017d7983 */ /* 0x000f620000300800 */
[----:B------:R-:W-:Y:S02]  /*87c0*/  IMAD.MOV.U32 R66, RZ, RZ, R124 ;  /* 0x000000ffff427224 */ /* 0x000fe400078e007c */
[C---:B------:R-:W-:Y:S01]  /*87d0*/  IMAD.WIDE R70, R61.reuse, 0x2, R70 ;  /* 0x000000023d467825 */ /* 0x040fe200078e0246 */
[----:B------:R-:W2:Y:S03]  /*87e0*/  LDL.LU R124, [R1+0x1bc] ;  /* 0x0001bc00017c7983 */ /* 0x000ea60000300800 */
[----:B------:R-:W-:Y:S01]  /*87f0*/  IMAD.WIDE R66, R61, 0x2, R66 ;  /* 0x000000023d427825 */ /* 0x000fe200078e0242 */
[----:B------:R0:W-:Y:S03]  /*8800*/  STL [R1+0x38], R70 ;  /* 0x0000384601007387 */ /* 0x0001e60000100800 */
[----:B---3--:R-:W-:Y:S01]  /*8810*/  IMAD.MOV.U32 R69, RZ, RZ, R90 ;  /* 0x000000ffff457224 */ /* 0x008fe200078e005a */
[----:B------:R-:W-:Y:S01]  /*8820*/  STL [R1+0xc0], R66 ;  /* 0x0000c04201007387 */ /* 0x000fe20000100800 */
[----:B------:R-:W-:-:S03]  /*8830*/  IMAD.MOV.U32 R90, RZ, RZ, R84 ;  /* 0x000000ffff5a7224 */ /* 0x000fc600078e0054 */
[----:B------:R-:W-:Y:S01]  /*8840*/  STL [R1+0x3c], R67 ;  /* 0x00003c4301007387 */ /* 0x000fe20000100800 */
[----:B----4-:R-:W-:-:S03]  /*8850*/  IMAD.MOV.U32 R68, RZ, RZ, R89 ;  /* 0x000000ffff447224 */ /* 0x010fc600078e0059 */
[----:B------:R-:W3:Y:S04]  /*8860*/  LDL.LU R89, [R1+0x44] ;  /* 0x0000440001597983 */ /* 0x000ee80000300800 */
[----:B------:R-:W4:Y:S01]  /*8870*/  LDL.LU R84, [R1+0xc8] ;  /* 0x0000c80001547983 */ /* 0x000f220000300800 */
[----:B------:R-:W-:-:S04]  /*8880*/  IMAD.WIDE R68, R61, 0x2, R68 ;  /* 0x000000023d447825 */ /* 0x000fc800078e0244 */
[----:B------:R-:W-:Y:S01]  /*8890*/  IMAD.MOV.U32 R107, RZ, RZ, R71 ;  /* 0x000000ffff6b7224 */ /* 0x000fe200078e0047 */
[----:B------:R1:W-:Y:S01]  /*88a0*/  STL [R1+0x118], R68 ;  /* 0x0001184401007387 */ /* 0x0003e20000100800 */
[----:B0-----:R-:W-:Y:S02]  /*88b0*/  IMAD.MOV.U32 R70, RZ, RZ, R90 ;  /* 0x000000ffff467224 */ /* 0x001fe400078e005a */
[----:B------:R-:W-:Y:S01]  /*88c0*/  IMAD.MOV.U32 R71, RZ, RZ, R112 ;  /* 0x000000ffff477224 */ /* 0x000fe200078e0070 */
[----:B------:R0:W-:Y:S01]  /*88d0*/  STL [R1+0xc4], R69 ;  /* 0x0000c44501007387 */ /* 0x0001e20000100800 */
[----:B------:R-:W-:-:S04]  /*88e0*/  IMAD.WIDE R70, R61, 0x2, R70 ;  /* 0x000000023d467825 */ /* 0x000fc800078e0246 */
[----:B-1----:R-:W-:Y:S01]  /*88f0*/  IMAD.MOV.U32 R68, RZ, RZ, R116 ;  /* 0x000000ffff447224 */ /* 0x002fe200078e0074 */
[----:B0-----:R-:W-:Y:S02]  /*8900*/  MOV R69, R113 ;  /* 0x0000007100457202 */ /* 0x001fe40000000f00 */
[----:B------:R-:W2:Y:S01]  /*8910*/  LDL.LU R113, [R1+0x1b8] ;  /* 0x0001b80001717983 */ /* 0x000ea20000300800 */
[----:B------:R-:W-:-:S03]  /*8920*/  IMAD.WIDE R68, R61, 0x2, R68 ;  /* 0x000000023d447825 */ /* 0x000fc600078e0244 */
[----:B------:R-:W2:Y:S04]  /*8930*/  LDL.LU R116, [R1+0x1b4] ;  /* 0x0001b40001747983 */ /* 0x000ea80000300800 */
[----:B------:R2:W-:Y:S01]  /*8940*/  STL [R1+0x40], R70 ;  /* 0x0000404601007387 */ /* 0x0005e20000100800 */
[----:B---3--:R-:W-:Y:S02]  /*8950*/  IMAD.MOV.U32 R67, RZ, RZ, R89 ;  /* 0x000000ffff437224 */ /* 0x008fe400078e0059 */
[----:B----4-:R-:W-:Y:S02]  /*8960*/  IMAD.MOV.U32 R66, RZ, RZ, R84 ;  /* 0x000000ffff427224 */ /* 0x010fe400078e0054 */
[----:B------:R-:W-:Y:S02]  /*8970*/  IMAD.MOV.U32 R84, RZ, RZ, R75 ;  /* 0x000000ffff547224 */ /* 0x000fe400078e004b */
[----:B------:R-:W-:-:S04]  /*8980*/  IMAD.WIDE R66, R61, 0x2, R66 ;  /* 0x000000023d427825 */ /* 0x000fc800078e0242 */
[----:B------:R-:W-:Y:S02]  /*8990*/  IMAD.MOV.U32 R75, RZ, RZ, R74 ;  /* 0x000000ffff4b7224 */ /* 0x000fe400078e004a */
[----:B------:R-:W-:Y:S02]  /*89a0*/  IMAD.MOV.U32 R74, RZ, RZ, R87 ;  /* 0x000000ffff4a7224 */ /* 0x000fe400078e0057 */
[----:B------:R-:W-:Y:S01]  /*89b0*/  IMAD.MOV.U32 R87, RZ, RZ, R86 ;  /* 0x000000ffff577224 */ /* 0x000fe200078e0056 */
[----:B------:R0:W-:Y:S01]  /*89c0*/  STL [R1+0xc8], R66 ;  /* 0x0000c84201007387 */ /* 0x0001e20000100800 */
[----:B------:R-:W-:Y:S02]  /*89d0*/  IMAD.MOV.U32 R86, RZ, RZ, R81 ;  /* 0x000000ffff567224 */ /* 0x000fe400078e0051 */
[----:B------:R-:W-:Y:S01]  /*89e0*/  IMAD.MOV.U32 R81, RZ, RZ, R80 ;  /* 0x000000ffff517224 */ /* 0x000fe200078e0050 */
[----:B------:R1:W-:Y:S01]  /*89f0*/  STL [R1+0x44], R67 ;  /* 0x0000444301007387 */ /* 0x0003e20000100800 */
[----:B------:R-:W-:Y:S01]  /*8a00*/  IMAD.MOV.U32 R80, RZ, RZ, R82 ;  /* 0x000000ffff507224 */ /* 0x000fe200078e0052 */
[----:B------:R-:W-:Y:S01]  /*8a10*/  MOV R89, R78 ;  /* 0x0000004e00597202 */ /* 0x000fe20000000f00 */
[----:B-----5:R-:W-:Y:S01]  /*8a20*/  IMAD.MOV.U32 R82, RZ, RZ, R125 ;  /* 0x000000ffff527224 */ /* 0x020fe200078e007d */
[----:B------:R-:W-:Y:S04]  /*8a30*/  STL [R1+0x11c], R68 ;  /* 0x00011c4401007387 */ /* 0x000fe80000100800 */
[----:B------:R-:W3:Y:S04]  /*8a40*/  LDL.LU R125, [R1+0x1b0] ;  /* 0x0001b000017d7983 */ /* 0x000ee80000300800 */
[----:B------:R-:W4:Y:S01]  /*8a50*/  LDL.LU R78, [R1+0x1ac] ;  /* 0x0001ac00014e7983 */ /* 0x000f220000300800 */
[----:B------:R-:W-:-:S02]  /*8a60*/  IMAD.MOV.U32 R90, RZ, RZ, R118 ;  /* 0x000000ffff5a7224 */ /* 0x000fc400078e0076 */
[----:B------:R-:W-:Y:S01]  /*8a70*/  IMAD.MOV.U32 R112, RZ, RZ, R71 ;  /* 0x000000ffff707224 */ /* 0x000fe200078e0047 */
[----:B------:R-:W5:Y:S01]  /*8a80*/  LDL.LU R118, [R1+0x1a8] ;  /* 0x0001a80001767983 */ /* 0x000f620000300800 */
[----:B--2---:R-:W-:Y:S02]  /*8a90*/  IMAD.MOV.U32 R70, RZ, RZ, R116 ;  /* 0x000000ffff467224 */ /* 0x004fe400078e0074 */
[----:B------:R-:W-:Y:S02]  /*8aa0*/  IMAD.MOV.U32 R71, RZ, RZ, R113 ;  /* 0x000000ffff477224 */ /* 0x000fe400078e0071 */
[----:B0-----:R-:W-:Y:S02]  /*8ab0*/  IMAD.MOV.U32 R66, RZ, RZ, R89 ;  /* 0x000000ffff427224 */ /* 0x001fe400078e0059 */
[----:B-1----:R-:W-:Y:S01]  /*8ac0*/  IMAD.MOV.U32 R67, RZ, RZ, R90 ;  /* 0x000000ffff437224 */ /* 0x002fe200078e005a */
[----:B------:R3:W-:Y:S01]  /*8ad0*/  STL [R1+0xcc], R69 ;  /* 0x0000cc4501007387 */ /* 0x0007e20000100800 */
[----:B------:R-:W-:-:S03]  /*8ae0*/  IMAD.WIDE R70, R61, 0x2, R70 ;  /* 0x000000023d467825 */ /* 0x000fc600078e0246 */
[----:B------:R-:W2:Y:S01]  /*8af0*/  LDL.LU R116, [R1+0x1a4] ;  /* 0x0001a40001747983 */ /* 0x000ea20000300800 */
[----:B------:R-:W-:-:S04]  /*8b00*/  IMAD.WIDE R66, R61, 0x2, R66 ;  /* 0x000000023d427825 */ /* 0x000fc800078e0242 */
[----:B------:R-:W-:Y:S02]  /*8b10*/  IMAD.MOV.U32 R90, RZ, RZ, R79 ;  /* 0x000000ffff5a7224 */ /* 0x000fe400078e004f */
[----:B---3--:R-:W-:Y:S02]  /*8b20*/  IMAD.MOV.U32 R69, RZ, RZ, R125 ;  /* 0x000000ffff457224 */ /* 0x008fe400078e007d */
[----:B------:R-:W3:Y:S01]  /*8b30*/  LDL.LU R125, [R1+0x1a0] ;  /* 0x0001a000017d7983 */ /* 0x000ee20000300800 */
[----:B----4-:R-:W-:-:S03]  /*8b40*/  IMAD.MOV.U32 R68, RZ, RZ, R78 ;  /* 0x000000ffff447224 */ /* 0x010fc600078e004e */
[----:B------:R-:W4:Y:S01]  /*8b50*/  LDL.LU R78, [R1+0x19c] ;  /* 0x00019c00014e7983 */ /* 0x000f220000300800 */
[----:B------:R-:W-:-:S03]  /*8b60*/  IMAD.WIDE R68, R61, 0x2, R68 ;  /* 0x000000023d447825 */ /* 0x000fc600078e0244 */
[----:B------:R0:W-:Y:S04]  /*8b70*/  STL [R1+0x48], R70 ;  /* 0x0000484601007387 */ /* 0x0001e80000100800 */
[----:B------:R-:W-:Y:S04]  /*8b80*/  STL [R1+0xd0], R66 ;  /* 0x0000d04201007387 */ /* 0x000fe80000100800 */
[----:B------:R5:W-:Y:S04]  /*8b90*/  STL [R1+0x4c], R67 ;  /* 0x00004c4301007387 */ /* 0x000be80000100800 */
[----:B------:R-:W4:Y:S04]  /*8ba0*/  LDL.LU R79, [R1+0x198] ;  /* 0x00019800014f7983 */ /* 0x000f280000300800 */
[----:B------:R1:W-:Y:S04]  /*8bb0*/  STL [R1+0x120], R68 ;  /* 0x0001204401007387 */ /* 0x0003e80000100800 */
[----:B------:R-:W2:Y:S01]  /*8bc0*/  LDL.LU R89, [R1+0xd8] ;  /* 0x0000d80001597983 */ /* 0x000ea20000300800 */
[----:B------:R-:W-:Y:S01]  /*8bd0*/  IMAD.MOV.U32 R113, RZ, RZ, R71 ;  /* 0x000000ffff717224 */ /* 0x000fe200078e0047 */
[----:B0-----:R-:W-:Y:S01]  /*8be0*/  MOV R70, R90 ;  /* 0x0000005a00467202 */ /* 0x001fe20000000f00 */
[----:B------:R-:W-:Y:S01]  /*8bf0*/  IMAD.MOV.U32 R71, RZ, RZ, R114 ;  /* 0x000000ffff477224 */ /* 0x000fe200078e0072 */
[----:B------:R0:W-:Y:S01]  /*8c00*/  STL [R1+0xd4], R69 ;  /* 0x0000d44501007387 */ /* 0x0001e20000100800 */
[----:B-----5:R-:W-:-:S02]  /*8c10*/  IMAD.MOV.U32 R67, RZ, RZ, R118 ;  /* 0x000000ffff437224 */ /* 0x020fc400078e0076 */
[C---:B------:R-:W-:Y:S01]  /*8c20*/  IMAD.WIDE R70, R61.reuse, 0x2, R70 ;  /* 0x000000023d467825 */ /* 0x040fe200078e0246 */
[----:B------:R-:W5:Y:S03]  /*8c30*/  LDL.LU R118, [R1+0x194] ;  /* 0x0001940001767983 */ /* 0x000f660000300800 */
[----:B-1----:R-:W-:Y:S02]  /*8c40*/  IMAD.MOV.U32 R68, RZ, RZ, R76 ;  /* 0x000000ffff447224 */ /* 0x002fe400078e004c */
[----:B0-----:R-:W-:Y:S01]  /*8c50*/  IMAD.MOV.U32 R69, RZ, RZ, R84 ;  /* 0x000000ffff457224 */ /* 0x001fe200078e0054 */
[----:B------:R3:W-:Y:S01]  /*8c60*/  STL [R1+0x50], R70 ;  /* 0x0000504601007387 */ /* 0x0007e20000100800 */
[----:B------:R-:W-:-:S04]  /*8c70*/  IMAD.WIDE R68, R61, 0x2, R68 ;  /* 0x000000023d447825 */ /* 0x000fc800078e0244 */
[----:B------:R-:W-:Y:S02]  /*8c80*/  IMAD.MOV.U32 R76, RZ, RZ, R75 ;  /* 0x000000ffff4c7224 */ /* 0x000fe400078e004b */
[----:B------:R-:W-:Y:S02]  /*8c90*/  IMAD.MOV.U32 R75, RZ, RZ, R87 ;  /* 0x000000ffff4b7224 */ /* 0x000fe400078e0057 */
[----:B------:R-:W-:Y:S02]  /*8ca0*/  IMAD.MOV.U32 R87, RZ, RZ, R81 ;  /* 0x000000ffff577224 */ /* 0x000fe400078e0051 */
[----:B------:R-:W-:Y:S02]  /*8cb0*/  IMAD.MOV.U32 R81, RZ, RZ, R123 ;  /* 0x000000ffff517224 */ /* 0x000fe400078e007b */
[----:B--2---:R-:W-:-:S04]  /*8cc0*/  IMAD.MOV.U32 R66, RZ, RZ, R89 ;  /* 0x000000ffff427224 */ /* 0x004fc800078e0059 */
[----:B------:R-:W-:-:S05]  /*8cd0*/  IMAD.WIDE R66, R61, 0x2, R66 ;  /* 0x000000023d427825 */ /* 0x000fca00078e0242 */
[----:B------:R-:W-:Y:S04]  /*8ce0*/  STL [R1+0xd8], R66 ;  /* 0x0000d84201007387 */ /* 0x000fe80000100800 */
[----:B------:R-:W-:Y:S04]  /*8cf0*/  STL [R1+0x54], R67 ;  /* 0x0000544301007387 */ /* 0x000fe80000100800 */
[----:B------:R4:W-:Y:S04]  /*8d00*/  STL [R1+0x124], R68 ;  /* 0x0001244401007387 */ /* 0x0009e80000100800 */
[----:B------:R0:W-:Y:S04]  /*8d10*/  STL [R1+0xdc], R69 ;  /* 0x0000dc4501007387 */ /* 0x0001e80000100800 */
[----:B------:R-:W2:Y:S04]  /*8d20*/  LDL.LU R123, [R1+0x190] ;  /* 0x00019000017b7983 */ /* 0x000ea80000300800 */
[----:B------:R-:W-:Y:S04]  /*8d30*/  STS.U16 [R99+UR12+0x4200], R92 ;  /* 0x0042005c63007988 */ /* 0x000fe8000800040c */
[----:B------:R-:W-:Y:S04]  /*8d40*/  STS.U16 [R99+UR12+0x4600], R93 ;  /* 0x0046005d63007988 */ /* 0x000fe8000800040c */
[----:B------:R-:W-:Y:S01]  /*8d50*/  STS.U16 [R99+UR12+0x4a00], R94 ;  /* 0x004a005e63007988 */ /* 0x000fe2000800040c */
[----:B------:R1:W-:Y:S06]  /*8d60*/  MEMBAR.ALL.CTA ;  /* 0x0000000000007992 */ /* 0x0003ec0000008000 */
[----:B-1----:R-:W1:Y:S01]  /*8d70*/  FENCE.VIEW.ASYNC.S ;  /* 0x00000000000073c6 */ /* 0x002e620000000000 */
[----:B------:R-:W-:-:S02]  /*8d80*/  IMAD.MOV.U32 R114, RZ, RZ, R71 ;  /* 0x000000ffff727224 */ /* 0x000fc400078e0047 */
[----:B------:R-:W-:Y:S01]  /*8d90*/  IMAD.MOV.U32 R84, RZ, RZ, R74 ;  /* 0x000000ffff547224 */ /* 0x000fe200078e004a */
[----:B------:R-:W-:Y:S01]  /*8da0*/  MOV R74, R86 ;  /* 0x00000056004a7202 */ /* 0x000fe20000000f00 */
[----:B---3--:R-:W-:Y:S02]  /*8db0*/  IMAD.MOV.U32 R70, RZ, RZ, R125 ;  /* 0x000000ffff467224 */ /* 0x008fe400078e007d */
[----:B------:R-:W-:Y:S02]  /*8dc0*/  IMAD.MOV.U32 R71, RZ, RZ, R116 ;  /* 0x000000ffff477224 */ /* 0x000fe400078e0074 */
[----:B------:R-:W-:Y:S01]  /*8dd0*/  IMAD.MOV.U32 R86, RZ, RZ, R80 ;  /* 0x000000ffff567224 */ /* 0x000fe200078e0050 */
[----:B----4-:R-:W-:Y:S01]  /*8de0*/  MOV R68, R79 ;  /* 0x0000004f00447202 */ /* 0x010fe20000000f00 */
[----:B------:R-:W-:Y:S02]  /*8df0*/  IMAD.MOV.U32 R80, RZ, RZ, R77 ;  /* 0x000000ffff507224 */ /* 0x000fe400078e004d */
[----:B------:R-:W-:-:S02]  /*8e00*/  IMAD.MOV.U32 R66, RZ, RZ, R76 ;  /* 0x000000ffff427224 */ /* 0x000fc400078e004c */
[----:B------:R-:W-:Y:S02]  /*8e10*/  IMAD.MOV.U32 R67, RZ, RZ, R84 ;  /* 0x000000ffff437224 */ /* 0x000fe400078e0054 */
[----:B------:R-:W-:Y:S02]  /*8e20*/  IMAD.MOV.U32 R77, RZ, RZ, R121 ;  /* 0x000000ffff4d7224 */ /* 0x000fe400078e0079 */
[C---:B------:R-:W-:Y:S01]  /*8e30*/  IMAD.WIDE R70, R61.reuse, 0x2, R70 ;  /* 0x000000023d467825 */ /* 0x040fe200078e0246 */
[----:B------:R-:W3:Y:S03]  /*8e40*/  LDL.LU R121, [R1+0x18c] ;  /* 0x00018c0001797983 */ /* 0x000ee60000300800 */
[----:B0-----:R-:W-:Y:S01]  /*8e50*/  IMAD.MOV.U32 R69, RZ, RZ, R78 ;  /* 0x000000ffff457224 */ /* 0x001fe200078e004e */
[----:B------:R-:W4:Y:S01]  /*8e60*/  LDL.LU R125, [R1+0x188] ;  /* 0x00018800017d7983 */ /* 0x000f220000300800 */
[----:B------:R-:W-:-:S03]  /*8e70*/  IMAD.WIDE R66, R61, 0x2, R66 ;  /* 0x000000023d427825 */ /* 0x000fc600078e0242 */
[----:B------:R-:W3:Y:S01]  /*8e80*/  LDL.LU R78, [R1+0x184] ;  /* 0x00018400014e7983 */ /* 0x000ee20000300800 */
[----:B------:R-:W-:-:S03]  /*8e90*/  IMAD.WIDE R68, R61, 0x2, R68 ;  /* 0x000000023d447825 */ /* 0x000fc600078e0244 */
[----:B------:R-:W3:Y:S01]  /*8ea0*/  LDL.LU R79, [R1+0x180] ;  /* 0x00018000014f7983 */ /* 0x000ee20000300800 */
[----:B------:R-:W-:-:S03]  /*8eb0*/  IMAD.MOV.U32 R116, RZ, RZ, R71 ;  /* 0x000000ffff747224 */ /* 0x000fc600078e0047 */
[----:B------:R0:W-:Y:S01]  /*8ec0*/  STL [R1+0x58], R70 ;  /* 0x0000584601007387 */ /* 0x0001e20000100800 */
[----:B------:R-:W-:-:S03]  /*8ed0*/  IMAD.MOV.U32 R76, RZ, RZ, R74 ;  /* 0x000000ffff4c7224 */ /* 0x000fc600078e004a */
[----:B------:R5:W-:Y:S01]  /*8ee0*/  STL [R1+0xe0], R66 ;  /* 0x0000e04201007387 */ /* 0x000be20000100800 */
[----:B------:R-:W-:-:S03]  /*8ef0*/  IMAD.MOV.U32 R74, RZ, RZ, R86 ;  /* 0x000000ffff4a7224 */ /* 0x000fc600078e0056 */
[----:B------:R-:W-:Y:S01]  /*8f00*/  STL [R1+0x5c], R67 ;  /* 0x00005c4301007387 */ /* 0x000fe20000100800 */
[----:B0-----:R-:W-:Y:S01]  /*8f10*/  IMAD.MOV.U32 R70, RZ, RZ, R62 ;  /* 0x000000ffff467224 */ /* 0x001fe200078e003e */
[----:B-1----:R-:W-:Y:S01]  /*8f20*/  BAR.SYNC.DEFER_BLOCKING 0x0 ;  /* 0x0000000000007b1d */ /* 0x002fe20000010000 */
[----:B------:R-:W-:Y:S02]  /*8f30*/  IMAD.MOV.U32 R71, RZ, RZ, R117 ;  /* 0x000000ffff477224 */ /* 0x000fe400078e0075 */
[----:B------:R-:W-:Y:S02]  /*8f40*/  IMAD.MOV.U32 R86, RZ, RZ, R77 ;  /* 0x000000ffff567224 */ /* 0x000fe400078e004d */
[----:B------:R-:W-:Y:S01]  /*8f50*/  IMAD.WIDE R70, R61, 0x2, R70 ;  /* 0x000000023d467825 */ /* 0x000fe200078e0246 */
[----:B------:R2:W-:Y:S04]  /*8f60*/  STL [R1+0x128], R68 ;  /* 0x0001284401007387 */ /* 0x0005e80000100800 */
[----:B------:R0:W-:Y:S01]  /*8f70*/  STL [R1+0xe4], R69 ;  /* 0x0000e44501007387 */ /* 0x0001e20000100800 */
[----:B-----5:R-:W-:-:S03]  /*8f80*/  MOV R66, R75 ;  /* 0x0000004b00427202 */ /* 0x020fc60000000f00 */
[----:B------:R-:W5:Y:S04]  /*8f90*/  LDL.LU R77, [R1+0x78] ;  /* 0x00007800014d7983 */ /* 0x000f680000300800 */
[----:B------:R-:W5:Y:S01]  /*8fa0*/  LDL.LU R62, [R1+0x17c] ;  /* 0x00017c00013e7983 */ /* 0x000f620000300800 */
[----:B------:R-:W-:-:S04]  /*8fb0*/  USHF.L.U32 UR4, UR41, 0x7, URZ ;  /* 0x0000000729047899 */ /* 0x000fc8000800063f */
[----:B------:R-:W-:-:S04]  /*8fc0*/  ULOP3.LUT UR4, UR4, 0x600, URZ, 0xc0, !UPT ;  /* 0x0000060004047892 */ /* 0x000fc8000f8ec03f */
[----:B------:R-:W-:Y:S01]  /*8fd0*/  ULEA.HI UR4, UR12, UR4, URZ, 0x1c ;  /* 0x000000040c047291 */ /* 0x000fe2000f8fe03f */
[----:B------:R-:W-:-:S03]  /*8fe0*/  WARPGROUP.ARRIVE ;  /* 0x00000000000079c5 */ /* 0x000fc60000000000 */
[----:B------:R-:W-:Y:S01]  /*8ff0*/  ULOP3.LUT UR6, UR4, 0x3fff, URZ, 0xc0, !UPT ;  /* 0x00003fff04067892 */ /* 0x000fe2000f8ec03f */
[----:B------:R-:W-:Y:S02]  /*9000*/  UMOV UR5, 0x40000040 ;  /* 0x4000004000057882 */ /* 0x000fe40000000000 */
[----:B------:R-:W-:Y:S01]  /*9010*/  UMOV UR4, UR13 ;  /* 0x0000000d00047c82 */ /* 0x000fe20008000000 */
[----:B------:R-:W-:-:S05]  /*9020*/  UMOV UR7, 0x40000040 ;  /* 0x4000004000077882 */ /* 0x000fca0000000000 */
[----:B------:R-:W-:Y:S01]  /*9030*/  HGMMA.64x64x16.F32 R24, gdesc[UR4].tnspA, R24 ;  /* 0x20e00000041879f0 */ /* 0x000fe20008700818 */
[----:B------:R-:W-:Y:S01]  /*9040*/  UIADD3 UR10, UP0, UR6, 0x2, URZ ;  /* 0x00000002060a7890 */ /* 0x000fe2000ff1e03f */
[----:B------:R-:W-:-:S03]  /*9050*/  UMOV UR4, URZ ;  /* 0x0000003f00047c82 */ /* 0x000fc60008000000 */
[----:B------:R-:W-:-:S04]  /*9060*/  UIADD3.X UR11, UR4, 0x40000040, URZ, UP0, !UPT ;  /* 0x40000040040b7890 */ /* 0x000fc800087fe43f */
[----:B------:R-:W-:-:S05]  /*9070*/  UIADD3.64 UR18, UR10, 0x2, URZ ;  /* 0x000000020a127897 */ /* 0x000fca000fffe03f */
[----:B------:R-:W-:Y:S01]  /*9080*/  HGMMA.64x64x16.F32 R24, gdesc[UR8].tnspA, R24 ;  /* 0x20e00000081879f0 */ /* 0x000fe20008700818 */
[----:B--2---:R-:W-:-:S03]  /*9090*/  IMAD.MOV.U32 R68, RZ, RZ, R123 ;  /* 0x000000ffff447224 */ /* 0x004fc600078e007b */
[----:B------:R-:W-:Y:S01]  /*90a0*/  HGMMA.64x64x16.F32 R24, gdesc[UR16].tnspA, R24 ;  /* 0x20e00000101879f0 */ /* 0x000fe20008700818 */
[----:B------:R-:W2:Y:S04]  /*90b0*/  LDL.LU R123, [R1+0x178] ;  /* 0x00017800017b7983 */ /* 0x000ea80000300800 */
[----:B------:R-:W-:Y:S04]  /*90c0*/  STL [R1+0x60], R70 ;  /* 0x0000604601007387 */ /* 0x000fe80000100800 */
[----:B------:R-:W5:Y:S01]  /*90d0*/  LDL.LU R75, [R1+0x68] ;  /* 0x00006800014b7983 */ /* 0x000f620000300800 */
[----:B------:R-:W-:Y:S01]  /*90e0*/  UIADD3.64 UR22, UR10, 0x4, URZ ;  /* 0x000000040a167897 */ /* 0x000fe2000fffe03f */
[----:B0-----:R-:W-:-:S02]  /*90f0*/  IMAD.MOV.U32 R69, RZ, RZ, R118 ;  /* 0x000000ffff457224 */ /* 0x001fc400078e0076 */
[----:B------:R-:W-:Y:S02]  /*9100*/  IMAD.MOV.U32 R67, RZ, RZ, R76 ;  /* 0x000000ffff437224 */ /* 0x000fe400078e004c */
[----:B------:R-:W-:-:S04]  /*9110*/  IMAD.WIDE R68, R61, 0x2, R68 ;  /* 0x000000023d447825 */ /* 0x000fc800078e0244 */
[----:B------:R-:W-:Y:S01]  /*9120*/  IMAD.WIDE R66, R61, 0x2, R66 ;  /* 0x000000023d427825 */ /* 0x000fe200078e0242 */
[----:B------:R-:W-:Y:S03]  /*9130*/  STL [R1+0x64], R68 ;  /* 0x0000644401007387 */ /* 0x000fe60000100800 */
[----:B------:R-:W-:Y:S01]  /*9140*/  IMAD.MOV.U32 R117, RZ, RZ, R71 ;  /* 0x000000ffff757224 */ /* 0x000fe200078e0047 */
[----:B------:R-:W-:Y:S04]  /*9150*/  STL [R1+0x12c], R66 ;  /* 0x00012c4201007387 */ /* 0x000fe80000100800 */
[----:B------:R3:W-:Y:S01]  /*9160*/  STL [R1+0xe8], R67 ;  /* 0x0000e84301007387 */ /* 0x0007e20000100800 */
[----:B------:R-:W-:Y:S01]  /*9170*/  HGMMA.64x64x16.F32 R24, gdesc[UR20].tnspA, R24 ;  /* 0x20e00000141879f0 */ /* 0x000fe20008700818 */
[----:B----4-:R-:W-:-:S02]  /*9180*/  IMAD.MOV.U32 R71, RZ, RZ, R125 ;  /* 0x000000ffff477224 */ /* 0x010fc400078e007d */
[----:B------:R-:W4:Y:S01]  /*9190*/  LDL.LU R125, [R1+0x174] ;  /* 0x00017400017d7983 */ /* 0x000f220000300800 */
[----:B------:R-:W-:Y:S02]  /*91a0*/  IMAD.MOV.U32 R118, RZ, RZ, R69 ;  /* 0x000000ffff767224 */ /* 0x000fe400078e0045 */
[----:B---3--:R-:W-:Y:S02]  /*91b0*/  IMAD.MOV.U32 R67, RZ, RZ, R121 ;  /* 0x000000ffff437224 */ /* 0x008fe400078e0079 */
[----:B------:R-:W-:Y:S02]  /*91c0*/  IMAD.MOV.U32 R68, RZ, RZ, R87 ;  /* 0x000000ffff447224 */ /* 0x000fe400078e0057 */
[----:B------:R-:W-:Y:S02]  /*91d0*/  IMAD.MOV.U32 R69, RZ, RZ, R74 ;  /* 0x000000ffff457224 */ /* 0x000fe400078e004a */
[----:B------:R-:W-:Y:S02]  /*91e0*/  IMAD.MOV.U32 R70, RZ, RZ, R78 ;  /* 0x000000ffff467224 */ /* 0x000fe400078e004e */
[C---:B------:R-:W-:Y:S01]  /*91f0*/  IMAD.WIDE R68, R61.reuse, 0x2, R68 ;  /* 0x000000023d447825 */ /* 0x040fe200078e0244 */
[----:B------:R-:W3:Y:S03]  /*9200*/  LDL.LU R78, [R1+0x170] ;  /* 0x00017000014e7983 */ /* 0x000ee60000300800 */
[----:B------:R-:W-:Y:S01]  /*9210*/  IMAD.WIDE R70, R61, 0x2, R70 ;  /* 0x000000023d467825 */ /* 0x000fe200078e0246 */
[----:B------:R-:W-:-:S09]  /*9220*/  UIADD3.64 UR26, UR10, 0x7fe, URZ ;  /* 0x000007fe0a1a7897 */ /* 0x000fd2000fffe03f */
[----:B------:R-:W-:Y:S01]  /*9230*/  HGMMA.64x64x16.F32 R24, gdesc[UR24].tnspA, R24 ;  /* 0x20e00000181879f0 */ /* 0x000fe20008700818 */
[----:B------:R-:W-:Y:S02]  /*9240*/  UIADD3.64 UR30, UR10, 0x800, URZ ;  /* 0x000008000a1e7897 */ /* 0x000fe4000fffe03f */
[----:B------:R-:W-:-:S07]  /*9250*/  UIADD3.64 UR34, UR10, 0x802, URZ ;  /* 0x000008020a227897 */ /* 0x000fce000fffe03f */
[----:B------:R-:W-:Y:S01]  /*9260*/  HGMMA.64x64x16.F32 R24, gdesc[UR28].tnspA, R24 ;  /* 0x20e000001c1879f0 */ /* 0x000fe20008700818 */
[----:B------:R-:W-:-:S03]  /*9270*/  UIADD3.64 UR38, UR10, 0x804, URZ ;  /* 0x000008040a267897 */ /* 0x000fc6000fffe03f */
[----:B------:R-:W-:Y:S01]  /*9280*/  HGMMA.64x64x16.F32 R24, gdesc[UR32].tnspA, R24 ;  /* 0x20e00000201879f0 */ /* 0x000fe20008700818 */
[----:B-----5:R-:W-:-:S04]  /*9290*/  IMAD.MOV.U32 R66, RZ, RZ, R75 ;  /* 0x000000ffff427224 */ /* 0x020fc800078e004b */
[----:B------:R-:W-:-:S05]  /*92a0*/  IMAD.WIDE R66, R61, 0x2, R66 ;  /* 0x000000023d427825 */ /* 0x000fca00078e0242 */
[----:B------:R-:W-:Y:S04]  /*92b0*/  STL [R1+0x68], R66 ;  /* 0x0000684201007387 */ /* 0x000fe80000100800 */
[----:B------:R0:W-:Y:S04]  /*92c0*/  STL [R1+0xec], R68 ;  /* 0x0000ec4401007387 */ /* 0x0001e80000100800 */
[----:B------:R1:W-:Y:S04]  /*92d0*/  STL [R1+0x6c], R69 ;  /* 0x00006c4501007387 */ /* 0x0003e80000100800 */
[----:B------:R5:W-:Y:S04]  /*92e0*/  STL [R1+0x130], R70 ;  /* 0x0001304601007387 */ /* 0x000be80000100800 */
[----:B------:R2:W-:Y:S01]  /*92f0*/  STL [R1+0xf0], R71 ;  /* 0x0000f04701007387 */ /* 0x0005e20000100800 */
[----:B0-----:R-:W-:-:S02]  /*9300*/  IMAD.MOV.U32 R68, RZ, RZ, R62 ;  /* 0x000000ffff447224 */ /* 0x001fc400078e003e */
[----:B-1----:R-:W-:Y:S02]  /*9310*/  IMAD.MOV.U32 R69, RZ, RZ, R79 ;  /* 0x000000ffff457224 */ /* 0x002fe400078e004f */
[----:B------:R-:W3:Y:S04]  /*9320*/  LDL.LU R79, [R1+0x16c] ;  /* 0x00016c00014f7983 */ /* 0x000ee80000300800 */
[----:B------:R-:W3:Y:S01]  /*9330*/  LDL.LU R62, [R1+0x168] ;  /* 0x00016800013e7983 */ /* 0x000ee20000300800 */
[----:B------:R-:W-:Y:S01]  /*9340*/  MOV R121, R67 ;  /* 0x0000004300797202 */ /* 0x000fe20000000f00 */
[----:B------:R-:W-:Y:S02]  /*9350*/  IMAD.MOV.U32 R66, RZ, RZ, R86 ;  /* 0x000000ffff427224 */ /* 0x000fe400078e0056 */
[----:B------:R-:W-:-:S02]  /*9360*/  IMAD.MOV.U32 R67, RZ, RZ, R122 ;  /* 0x000000ffff437224 */ /* 0x000fc400078e007a */
[----:B------:R-:W-:-:S04]  /*9370*/  IMAD.WIDE R68, R61, 0x2, R68 ;  /* 0x000000023d447825 */ /* 0x000fc800078e0244 */
[----:B------:R-:W-:-:S04]  /*9380*/  IMAD.WIDE R66, R61, 0x2, R66 ;  /* 0x000000023d427825 */ /* 0x000fc800078e0242 */
[----:B-----5:R-:W-:Y:S02]  /*9390*/  IMAD.MOV.U32 R70, RZ, RZ, R80 ;  /* 0x000000ffff467224 */ /* 0x020fe400078e0050 */
[----:B--2---:R-:W-:Y:S01]  /*93a0*/  IMAD.MOV.U32 R71, RZ, RZ, R81 ;  /* 0x000000ffff477224 */ /* 0x004fe200078e0051 */
[----:B------:R0:W-:Y:S01]  /*93b0*/  STL [R1+0x70], R66 ;  /* 0x0000704201007387 */ /* 0x0001e20000100800 */
[----:B------:R-:W-:Y:S02]  /*93c0*/  IMAD.MOV.U32 R122, RZ, RZ, R67 ;  /* 0x000000ffff7a7224 */ /* 0x000fe400078e0043 */
[C---:B------:R-:W-:Y:S01]  /*93d0*/  IMAD.WIDE R70, R61.reuse, 0x2, R70 ;  /* 0x000000023d467825 */ /* 0x040fe200078e0246 */
[----:B------:R1:W-:Y:S01]  /*93e0*/  STL [R1+0xf4], R68 ;  /* 0x0000f44401007387 */ /* 0x0003e20000100800 */
[----:B------:R-:W-:Y:S03]  /*93f0*/  HGMMA.64x64x16.F32 R24, gdesc[UR36].tnspA, R24, gsb0 ;  /* 0x20e00000241879f0 */ /* 0x000fe60008000818 */
[----:B------:R2:W-:Y:S01]  /*9400*/  STL [R1+0x74], R69 ;  /* 0x0000744501007387 */ /* 0x0005e20000100800 */
[----:B0-----:R-:W-:Y:S01]  /*9410*/  IMAD.MOV.U32 R66, RZ, RZ, R77 ;  /* 0x000000ffff427224 */ /* 0x001fe200078e004d */
[----:B-1----:R-:W-:Y:S01]  /*9420*/  MOV R68, R85 ;  /* 0x0000005500447202 */ /* 0x002fe20000000f00 */
[----:B------:R-:W-:Y:S01]  /*9430*/  IMAD.MOV.U32 R67, RZ, RZ, R123 ;  /* 0x000000ffff437224 */ /* 0x000fe200078e007b */
[----:B------:R0:W-:Y:S01]  /*9440*/  STL [R1+0x134], R70 ;  /* 0x0001344601007387 */ /* 0x0001e20000100800 */
[----:B------:R-:W-:-:S04]  /*9450*/  IMAD.WIDE R66, R61, 0x2, R66 ;  /* 0x000000023d427825 */ /* 0x000fc800078e0242 */
[----:B--2---:R-:W-:Y:S01]  /*9460*/  IMAD.MOV.U32 R69, RZ, RZ, R82 ;  /* 0x000000ffff457224 */ /* 0x004fe200078e0052 */
[----:B------:R1:W-:Y:S01]  /*9470*/  STL [R1+0xf8], R71 ;  /* 0x0000f84701007387 */ /* 0x0003e20000100800 */
[----:B------:R-:W-:-:S03]  /*9480*/  IMAD.WIDE R68, R61, 0x2, R68 ;  /* 0x000000023d447825 */ /* 0x000fc600078e0244 */
[----:B------:R2:W-:Y:S01]  /*9490*/  STL [R1+0x78], R66 ;  /* 0x0000784201007387 */ /* 0x0005e20000100800 */
[----:B0-----:R-:W-:Y:S02]  /*94a0*/  IMAD.MOV.U32 R70, RZ, RZ, R72 ;  /* 0x000000ffff467224 */ /* 0x001fe400078e0048 */
[----:B-1----:R-:W-:Y:S01]  /*94b0*/  IMAD.MOV.U32 R71, RZ, RZ, R83 ;  /* 0x000000ffff477224 */ /* 0x002fe200078e0053 */
[----:B------:R0:W-:Y:S01]  /*94c0*/  STL [R1+0xfc], R68 ;  /* 0x0000fc4401007387 */ /* 0x0001e20000100800 */
[----:B------:R-:W-:Y:S01]  /*94d0*/  IMAD.MOV.U32 R123, RZ, RZ, R67 ;  /* 0x000000ffff7b7224 */ /* 0x000fe200078e0043 */
[----:B------:R-:W1:Y:S01]  /*94e0*/  LDC R72, c[0x0][0x238] ;  /* 0x00008e00ff487b82 */ /* 0x000e620000000800 */
[----:B------:R-:W-:Y:S01]  /*94f0*/  IMAD.WIDE R70, R61, 0x2, R70 ;  /* 0x000000023d467825 */ /* 0x000fe200078e0246 */
[----:B------:R5:W-:Y:S03]  /*9500*/  STL [R1+0x7c], R69 ;  /* 0x00007c4501007387 */ /* 0x000be60000100800 */
[----:B--2---:R-:W-:-:S02]  /*9510*/  IMAD.MOV.U32 R66, RZ, RZ, R73 ;  /* 0x000000ffff427224 */ /* 0x004fc400078e0049 */
[----:B------:R-:W-:Y:S02]  /*9520*/  IMAD.MOV.U32 R67, RZ, RZ, R124 ;  /* 0x000000ffff437224 */ /* 0x000fe400078e007c */
[----:B0-----:R-:W-:Y:S02]  /*9530*/  IMAD.MOV.U32 R68, RZ, RZ, R101 ;  /* 0x000000ffff447224 */ /* 0x001fe400078e0065 */
[----:B-----5:R-:W-:Y:S01]  /*9540*/  IMAD.MOV.U32 R69, RZ, RZ, R98 ;  /* 0x000000ffff457224 */ /* 0x020fe200078e0062 */
[----:B------:R0:W-:Y:S01]  /*9550*/  STL [R1+0x138], R70 ;  /* 0x0001384601007387 */ /* 0x0001e20000100800 */
[----:B------:R-:W-:-:S03]  /*9560*/  IMAD.WIDE R66, R61, 0x2, R66 ;  /* 0x000000023d427825 */ /* 0x000fc600078e0242 */
[----:B------:R2:W-:Y:S01]  /*9570*/  STL [R1+0x100], R71 ;  /* 0x0001004701007387 */ /* 0x0005e20000100800 */
[----:B------:R-:W-:-:S03]  /*9580*/  IMAD.WIDE R68, R61, 0x2, R68 ;  /* 0x000000023d447825 */ /* 0x000fc600078e0244 */
[----:B------:R5:W-:Y:S01]  /*9590*/  STL [R1+0x80], R66 ;  /* 0x0000804201007387 */ /* 0x000be20000100800 */
[----:B------:R-:W-:Y:S02]  /*95a0*/  IMAD.MOV.U32 R124, RZ, RZ, R67 ;  /* 0x000000ffff7c7224 */ /* 0x000fe400078e0043 */
[----:B0-----:R-:W-:Y:S01]  /*95b0*/  IMAD.MOV.U32 R70, RZ, RZ, R104 ;  /* 0x000000ffff467224 */ /* 0x001fe200078e0068 */
[----:B--2---:R-:W-:Y:S01]  /*95c0*/  MOV R71, R103 ;  /* 0x0000006700477202 */ /* 0x004fe20000000f00 */
[----:B------:R0:W-:Y:S04]  /*95d0*/  STL [R1+0x104], R68 ;  /* 0x0001044401007387 */ /* 0x0001e80000100800 */
[----:B------:R2:W-:Y:S01]  /*95e0*/  STL [R1+0x84], R69 ;  /* 0x0000844501007387 */ /* 0x0005e20000100800 */
[----:B-----5:R-:W-:-:S02]  /*95f0*/  IMAD.MOV.U32 R66, RZ, RZ, R106 ;  /* 0x000000ffff427224 */ /* 0x020fc400078e006a */
[----:B----4-:R-:W-:Y:S02]  /*9600*/  IMAD.MOV.U32 R67, RZ, RZ, R125 ;  /* 0x000000ffff437224 */ /* 0x010fe400078e007d */
[----:B------:R-:W-:-:S04]  /*9610*/  IMAD.WIDE R70, R61, 0x2, R70 ;  /* 0x000000023d467825 */ /* 0x000fc800078e0246 */
[----:B0-----:R-:W-:Y:S02]  /*9620*/  IMAD.MOV.U32 R68, RZ, RZ, R109 ;  /* 0x000000ffff447224 */ /* 0x001fe400078e006d */
[----:B--2---:R-:W-:Y:S02]  /*9630*/  IMAD.MOV.U32 R69, RZ, RZ, R108 ;  /* 0x000000ffff457224 */ /* 0x004fe400078e006c */
[C---:B------:R-:W-:Y:S01]  /*9640*/  IMAD.WIDE R66, R61.reuse, 0x2, R66 ;  /* 0x000000023d427825 */ /* 0x040fe200078e0242 */
[----:B------:R0:W-:Y:S03]  /*9650*/  STL [R1+0x13c], R70 ;  /* 0x00013c4601007387 */ /* 0x0001e60000100800 */
[----:B------:R-:W-:Y:S01]  /*9660*/  IMAD.WIDE R68, R61, 0x2, R68 ;  /* 0x000000023d447825 */ /* 0x000fe200078e0244 */
[----:B------:R2:W-:Y:S03]  /*9670*/  STL [R1+0x90], R71 ;  /* 0x0000904701007387 */ /* 0x0005e60000100800 */
[----:B------:R-:W-:Y:S01]  /*9680*/  IMAD.MOV.U32 R125, RZ, RZ, R67 ;  /* 0x000000ffff7d7224 */ /* 0x000fe200078e0043 */
[----:B------:R4:W-:Y:S01]  /*9690*/  STL [R1+0x88], R66 ;  /* 0x0000884201007387 */ /* 0x0009e20000100800 */
[----:B0-----:R-:W-:-:S02]  /*96a0*/  IMAD.MOV.U32 R70, RZ, RZ, R96 ;  /* 0x000000ffff467224 */ /* 0x001fc400078e0060 */
[----:B--2---:R-:W-:Y:S01]  /*96b0*/  IMAD.MOV.U32 R71, RZ, RZ, R115 ;  /* 0x000000ffff477224 */ /* 0x004fe200078e0073 */
[----:B------:R0:W-:Y:S01]  /*96c0*/  STL [R1+0x108], R68 ;  /* 0x0001084401007387 */ /* 0x0001e20000100800 */
[----:B------:R-:W-:Y:S01]  /*96d0*/  MOV R67, R88 ;  /* 0x0000005800437202 */ /* 0x000fe20000000f00 */
[----:B----4-:R-:W-:Y:S02]  /*96e0*/  IMAD.MOV.U32 R66, RZ, RZ, R95 ;  /* 0x000000ffff427224 */ /* 0x010fe400078e005f */
[----:B------:R2:W-:Y:S01]  /*96f0*/  STL [R1+0x30], R69 ;  /* 0x0000304501007387 */ /* 0x0005e20000100800 */
[----:B------:R-:W-:-:S04]  /*9700*/  IMAD.WIDE R70, R61, 0x2, R70 ;  /* 0x000000023d467825 */ /* 0x000fc800078e0246 */
[----:B0-----:R-:W-:Y:S02]  /*9710*/  IMAD.MOV.U32 R68, RZ, RZ, R111 ;  /* 0x000000ffff447224 */ /* 0x001fe400078e006f */
[----:B------:R-:W-:-:S04]  /*9720*/  IMAD.WIDE R66, R61, 0x2, R66 ;  /* 0x000000023d427825 */ /* 0x000fc800078e0242 */
[----:B--2---:R-:W-:Y:S01]  /*9730*/  IMAD.MOV.U32 R69, RZ, RZ, R110 ;  /* 0x000000ffff457224 */ /* 0x004fe200078e006e */
[----:B------:R0:W-:Y:S01]  /*9740*/  STL [R1+0x140], R70 ;  /* 0x0001404601007387 */ /* 0x0001e20000100800 */
[----:B------:R-:W-:-:S03]  /*9750*/  IMAD.WIDE R68, R61, 0x2, R68 ;  /* 0x000000023d447825 */ /* 0x000fc600078e0244 */
[----:B------:R0:W-:Y:S04]  /*9760*/  STL [R1+0x94], R71 ;  /* 0x0000944701007387 */ /* 0x0001e80000100800 */
[----:B------:R0:W-:Y:S04]  /*9770*/  STL [R1+0x10c], R66 ;  /* 0x00010c4201007387 */ /* 0x0001e80000100800 */
[----:B------:R0:W-:Y:S04]  /*9780*/  STL [R1+0x34], R67 ;  /* 0x0000344301007387 */ /* 0x0001e80000100800 */
[----:B------:R0:W-:Y:S04]  /*9790*/  STL [R1+0x110], R68 ;  /* 0x0001104401007387 */ /* 0x0001e80000100800 */
[----:B------:R0:W-:Y:S01]  /*97a0*/  STL [R1+0x8c], R69 ;  /* 0x00008c4501007387 */ /* 0x0001e20000100800 */
[----:B-1----:R-:W-:Y:S01]  /*97b0*/  IMAD.SHL.U32 R72, R72, 0x80, RZ ;  /* 0x0000008048487824 */ /* 0x002fe200078e00ff */
[----:B------:R-:W-:Y:S01]  /*97c0*/  UIADD3 UR40, UR40, -0x80, URZ ;  /* 0xffffff8028287890 */ /* 0x000fe2000fffe03f */
[----:B------:R-:W-:-:S02]  /*97d0*/  WARPGROUP.DEPBAR.LE gsb0, 0x0 ;  /* 0x00008000000079c5 */ /* 0x000fc40000010000 */
[----:B---3--:R-:W-:-:S05]  /*97e0*/  VIADD R62, R62, 0xffffffff ;  /* 0xffffffff3e3e7836 */ /* 0x008fca0000000000 */
[----:B------:R-:W-:Y:S01]  /*97f0*/  ISETP.NE.U32.AND P0, PT, R62, RZ, PT ;  /* 0x000000ff3e00720c */ /* 0x000fe20003f05070 */
[----:B------:R-:W-:-:S12]  /*9800*/  IMAD.WIDE R78, R72, 0x2, R78 ;  /* 0x00000002484e7825 */ /* 0x000fd800078e024e */
[----:B0-----:R-:W-:Y:S05]  /*9810*/  @P0 BRA `(.L_x_1) ;  /* 0xffffffb400a40947 */ /* 0x001fea000383ffff */
[----:B------:R-:W-:Y:S02]  /*9820*/  F2FP.F16.F32.PACK_AB R4, R31, R27 ;  /* 0x0000001b1f04723e */ /* 0x000fe400000000ff */
[----:B------:R-:W-:Y:S02]  /*9830*/  F2FP.F16.F32.PACK_AB R16, R30, R26 ;  /* 0x0000001a1e10723e */ /* 0x000fe400000000ff */
[----:B------:R-:W-:Y:S02]  /*9840*/  F2FP.F16.F32.PACK_AB R20, R29, R25 ;  /* 0x000000191d14723e */ /* 0x000fe400000000ff */
[----:B------:R-:W-:Y:S02]  /*9850*/  F2FP.F16.F32.PACK_AB R7, R55, R51 ;  /* 0x000000333707723e */ /* 0x000fe400000000ff */
[----:B------:R-:W-:Y:S02]  /*9860*/  F2FP.F16.F32.PACK_AB R6, R47, R43 ;  /* 0x0000002b2f06723e */ /* 0x000fe400000000ff */
[----:B------:R-:W-:-:S02]  /*9870*/  F2FP.F16.F32.PACK_AB R5, R39, R35 ;  /* 0x000000232705723e */ /* 0x000fc400000000ff */
        /* <DEDUP_REMOVED lines=9> */
[----:B------:R-:W-:-:S07]  /*9910*/  F2FP.F16.F32.PACK_AB R24, R28, R24 ;  /* 0x000000181c18723e */ /* 0x000fce00000000ff */
.L_x_0:
[----:B------:R-:W2:Y:S01]  /*9920*/  LDL.LU R10, [R1+0x164] ;  /* 0x00016400010a7983 */ /* 0x000ea20000300800 */
[----:B------:R-:W-:Y:S01]  /*9930*/  ULDC UR4, c[0x0][0x244] ;  /* 0x0000910000047ab9 */ /* 0x000fe20000000800 */
[----:B------:R-:W-:Y:S01]  /*9940*/  ULDC.64 UR8, c[0x0][0x228] ;  /* 0x00008a0000087ab9 */ /* 0x000fe20000000a00 */
[----:B------:R-:W-:Y:S01]  /*9950*/  ULDC.64 UR6, c[0x0][0x220] ;  /* 0x0000880000067ab9 */ /* 0x000fe20000000a00 */
[----:B------:R-:W3:Y:S01]  /*9960*/  LDL.LU R56, [R1+0x144] ;  /* 0x0001440001387983 */ /* 0x000ee20000300800 */
[----:B------:R-:W1:Y:S02]  /*9970*/  S2R R12, SR_TID.X ;  /* 0x00000000000c7919 */ /* 0x000e640000002100 */
[C---:B-1----:R-:W-:Y:S02]  /*9980*/  IMAD.SHL.U32 R0, R12.reuse, 0x400, RZ ;  /* 0x000004000c007824 */ /* 0x042fe400078e00ff */
[C---:B------:R-:W-:Y:S01]  /*9990*/  IMAD.SHL.U32 R2, R12.reuse, 0x8, RZ ;  /* 0x000000080c027824 */ /* 0x040fe200078e00ff */
[C---:B------:R-:W-:Y:S01]  /*99a0*/  LOP3.LUT R11, R12.reuse, 0x180, RZ, 0xc0, !PT ;  /* 0x000001800c0b7812 */ /* 0x040fe200078ec0ff */
[----:B------:R-:W-:Y:S01]  /*99b0*/  IMAD.SHL.U32 R3, R12, 0x20, RZ ;  /* 0x000000200c037824 */ /* 0x000fe200078e00ff */
[----:B------:R-:W-:-:S02]  /*99c0*/  LOP3.LUT R0, R0, 0x6000, RZ, 0xc0, !PT ;  /* 0x0000600000007812 */ /* 0x000fc400078ec0ff */
[----:B------:R-:W-:Y:S02]  /*99d0*/  LOP3.LUT R2, R2, 0x300, RZ, 0xc0, !PT ;  /* 0x0000030002027812 */ /* 0x000fe400078ec0ff */
[----:B------:R-:W-:-:S03]  /*99e0*/  LOP3.LUT R0, R0, 0x60, R3, 0xf8, !PT ;  /* 0x0000006000007812 */ /* 0x000fc600078ef803 */
[----:B------:R-:W-:-:S05]  /*99f0*/  IMAD R3, R11, 0x10, R2 ;  /* 0x000000100b037824 */ /* 0x000fca00078e0202 */
[----:B------:R-:W-:Y:S01]  /*9a00*/  IADD3 R3, R0, R3, RZ ;  /* 0x0000000300037210 */ /* 0x000fe20007ffe0ff */
[----:B------:R-:W-:-:S05]  /*9a10*/  IMAD.SHL.U32 R0, R12, 0x4, RZ ;  /* 0x000000040c007824 */ /* 0x000fca00078e00ff */
[----:B------:R-:W-:Y:S01]  /*9a20*/  LOP3.LUT R2, R3, 0x70, R0, 0x78, !PT ;  /* 0x0000007003027812 */ /* 0x000fe200078e7800 */
[----:B------:R-:W-:Y:S01]  /*9a30*/  BAR.SYNC.DEFER_BLOCKING 0x0 ;  /* 0x0000000000007b1d */ /* 0x000fe20000010000 */
[C---:B------:R-:W-:Y:S01]  /*9a40*/  IMAD.SHL.U32 R8, R12.reuse, 0x1000, RZ ;  /* 0x000010000c087824 */ /* 0x040fe200078e00ff */
[----:B------:R-:W-:-:S04]  /*9a50*/  LOP3.LUT R9, R12, 0x7f, RZ, 0xc0, !PT ;  /* 0x0000007f0c097812 */ /* 0x000fc800078ec0ff */
[----:B------:R-:W-:Y:S02]  /*9a60*/  LOP3.LUT R8, R8, 0x6000, RZ, 0xc0, !PT ;  /* 0x0000600008087812 */ /* 0x000fe400078ec0ff */
[----:B------:R-:W1:Y:S01]  /*9a70*/  LDC R3, c[0x0][0x248] ;  /* 0x00009200ff037b82 */ /* 0x000e620000000800 */
[----:B0-----:R-:W-:Y:S01]  /*9a80*/  SHF.R.U32.HI R14, RZ, 0x2, R11 ;  /* 0x00000002ff0e7819 */ /* 0x001fe2000001160b */
[----:B------:R-:W-:Y:S04]  /*9a90*/  STS.128 [R2+UR12], R24 ;  /* 0x0000001802007988 */ /* 0x000fe80008000c0c */
[----:B------:R3:W-:Y:S04]  /*9aa0*/  STS.128 [R2+UR12+0x400], R20 ;  /* 0x0004001402007988 */ /* 0x0007e80008000c0c */
[----:B------:R0:W-:Y:S04]  /*9ab0*/  STS.128 [R2+UR12+0x80], R16 ;  /* 0x0000801002007988 */ /* 0x0001e80008000c0c */
[----:B------:R4:W-:Y:S01]  /*9ac0*/  STS.128 [R2+UR12+0x480], R4 ;  /* 0x0004800402007988 */ /* 0x0009e20008000c0c */
[----:B------:R-:W-:-:S05]  /*9ad0*/  IMAD R9, R9, 0x10, R8 ;  /* 0x0000001009097824 */ /* 0x000fca00078e0208 */
[----:B------:R-:W-:Y:S02]  /*9ae0*/  LOP3.LUT R14, R9, R14, RZ, 0x3c, !PT ;  /* 0x0000000e090e7212 */ /* 0x000fe400078e3cff */
[----:B------:R-:W-:-:S04]  /*9af0*/  SHF.R.U32.HI R12, RZ, 0x6, R12 ;  /* 0x00000006ff0c7819 */ /* 0x000fc8000001160c */
[----:B------:R-:W-:Y:S01]  /*9b00*/  SGXT.U32 R12, R12, 0x3 ;  /* 0x000000030c0c781a */ /* 0x000fe20000000000 */
[----:B------:R-:W-:Y:S01]  /*9b10*/  BAR.SYNC.DEFER_BLOCKING 0x0 ;  /* 0x0000000000007b1d */ /* 0x000fe20000010000 */
[C---:B--2---:R-:W-:Y:S01]  /*9b20*/  ISETP.GE.AND P0, PT, R10.reuse, UR8, PT ;  /* 0x000000080a007c0c */ /* 0x044fe2000bf06270 */
[----:B------:R-:W-:-:S04]  /*9b30*/  IMAD R13, R10, UR4, RZ ;  /* 0x000000040a0d7c24 */ /* 0x000fc8000f8e02ff */
[----:B------:R-:W2:Y:S01]  /*9b40*/  LDS.128 R8, [R14+UR12] ;  /* 0x0000000c0e087984 */ /* 0x000ea20008000c00 */
[C---:B---3--:R-:W-:Y:S02]  /*9b50*/  LOP3.LUT R20, R56.reuse, R12, RZ, 0xfc, !PT ;  /* 0x0000000c38147212 */ /* 0x048fe400078efcff */
[C-C-:B------:R-:W-:Y:S02]  /*9b60*/  LOP3.LUT R24, R56.reuse, 0x8, R12.reuse, 0xfe, !PT ;  /* 0x0000000838187812 */ /* 0x140fe400078efe0c */
[--C-:B------:R-:W-:Y:S01]  /*9b70*/  LOP3.LUT R22, R56, 0x10, R12.reuse, 0xfe, !PT ;  /* 0x0000001038167812 */ /* 0x100fe200078efe0c */
[----:B-1----:R-:W-:Y:S01]  /*9b80*/  IMAD R54, R20, R3, RZ ;  /* 0x0000000314367224 */ /* 0x002fe200078e02ff */
[C-C-:B------:R-:W-:Y:S02]  /*9b90*/  LOP3.LUT R0, R56.reuse, 0xf0, R12.reuse, 0xfe, !PT ;  /* 0x000000f038007812 */ /* 0x140fe400078efe0c */
[C-C-:B------:R-:W-:Y:S02]  /*9ba0*/  LOP3.LUT R23, R56.reuse, 0xe8, R12.reuse, 0xfe, !PT ;  /* 0x000000e838177812 */ /* 0x140fe400078efe0c */
[----:B------:R-:W-:-:S02]  /*9bb0*/  LOP3.LUT R35, R56, 0xe0, R12, 0xfe, !PT ;  /* 0x000000e038237812 */ /* 0x000fc400078efe0c */
[C-C-:B------:R-:W-:Y:S02]  /*9bc0*/  LOP3.LUT R43, R56.reuse, 0xd8, R12.reuse, 0xfe, !PT ;  /* 0x000000d8382b7812 */ /* 0x140fe400078efe0c */
[C-C-:B------:R-:W-:Y:S02]  /*9bd0*/  LOP3.LUT R37, R56.reuse, 0xd0, R12.reuse, 0xfe, !PT ;  /* 0x000000d038257812 */ /* 0x140fe400078efe0c */
[C-C-:B------:R-:W-:Y:S02]  /*9be0*/  LOP3.LUT R39, R56.reuse, 0xc8, R12.reuse, 0xfe, !PT ;  /* 0x000000c838277812 */ /* 0x140fe400078efe0c */
[C-C-:B------:R-:W-:Y:S02]  /*9bf0*/  LOP3.LUT R15, R56.reuse, 0xc0, R12.reuse, 0xfe, !PT ;  /* 0x000000c0380f7812 */ /* 0x140fe400078efe0c */
[C-C-:B0-----:R-:W-:Y:S02]  /*9c00*/  LOP3.LUT R16, R56.reuse, 0xb8, R12.reuse, 0xfe, !PT ;  /* 0x000000b838107812 */ /* 0x141fe400078efe0c */
[----:B------:R-:W-:-:S02]  /*9c10*/  LOP3.LUT R17, R56, 0xb0, R12, 0xfe, !PT ;  /* 0x000000b038117812 */ /* 0x000fc400078efe0c */
[C-C-:B------:R-:W-:Y:S02]  /*9c20*/  LOP3.LUT R18, R56.reuse, 0xa8, R12.reuse, 0xfe, !PT ;  /* 0x000000a838127812 */ /* 0x140fe400078efe0c */
[C-C-:B------:R-:W-:Y:S02]  /*9c30*/  LOP3.LUT R19, R56.reuse, 0xa0, R12.reuse, 0xfe, !PT ;  /* 0x000000a038137812 */ /* 0x140fe400078efe0c */
[C-C-:B------:R-:W-:Y:S02]  /*9c40*/  LOP3.LUT R30, R56.reuse, 0x98, R12.reuse, 0xfe, !PT ;  /* 0x00000098381e7812 */ /* 0x140fe400078efe0c */
[C-C-:B------:R-:W-:Y:S02]  /*9c50*/  LOP3.LUT R31, R56.reuse, 0x90, R12.reuse, 0xfe, !PT ;  /* 0x00000090381f7812 */ /* 0x140fe400078efe0c */
[C-C-:B------:R-:W-:Y:S02]  /*9c60*/  LOP3.LUT R32, R56.reuse, 0x88, R12.reuse, 0xfe, !PT ;  /* 0x0000008838207812 */ /* 0x140fe400078efe0c */
[----:B------:R-:W-:-:S02]  /*9c70*/  LOP3.LUT R33, R56, 0x80, R12, 0xfe, !PT ;  /* 0x0000008038217812 */ /* 0x000fc400078efe0c */
[C-C-:B----4-:R-:W-:Y:S02]  /*9c80*/  LOP3.LUT R2, R56.reuse, 0xf8, R12.reuse, 0xfe, !PT ;  /* 0x000000f838027812 */ /* 0x150fe400078efe0c */
[C-C-:B------:R-:W-:Y:S02]  /*9c90*/  LOP3.LUT R34, R56.reuse, 0x78, R12.reuse, 0xfe, !PT ;  /* 0x0000007838227812 */ /* 0x140fe400078efe0c */
[C-C-:B------:R-:W-:Y:S02]  /*9ca0*/  LOP3.LUT R36, R56.reuse, 0x70, R12.reuse, 0xfe, !PT ;  /* 0x0000007038247812 */ /* 0x140fe400078efe0c */
[C-C-:B------:R-:W-:Y:S02]  /*9cb0*/  LOP3.LUT R38, R56.reuse, 0x68, R12.reuse, 0xfe, !PT ;  /* 0x0000006838267812 */ /* 0x140fe400078efe0c */
[C-C-:B------:R-:W-:Y:S02]  /*9cc0*/  LOP3.LUT R40, R56.reuse, 0x60, R12.reuse, 0xfe, !PT ;  /* 0x0000006038287812 */ /* 0x140fe400078efe0c */
[----:B------:R-:W-:-:S02]  /*9cd0*/  LOP3.LUT R42, R56, 0x58, R12, 0xfe, !PT ;  /* 0x00000058382a7812 */ /* 0x000fc400078efe0c */
[C-C-:B------:R-:W-:Y:S02]  /*9ce0*/  LOP3.LUT R28, R56.reuse, 0x50, R12.reuse, 0xfe, !PT ;  /* 0x00000050381c7812 */ /* 0x140fe400078efe0c */
[C-C-:B------:R-:W-:Y:S02]  /*9cf0*/  LOP3.LUT R44, R56.reuse, 0x48, R12.reuse, 0xfe, !PT ;  /* 0x00000048382c7812 */ /* 0x140fe400078efe0c */
[C-C-:B------:R-:W-:Y:S02]  /*9d00*/  LOP3.LUT R46, R56.reuse, 0x40, R12.reuse, 0xfe, !PT ;  /* 0x00000040382e7812 */ /* 0x140fe400078efe0c */
[C-C-:B------:R-:W-:Y:S02]  /*9d10*/  LOP3.LUT R48, R56.reuse, 0x38, R12.reuse, 0xfe, !PT ;  /* 0x0000003838307812 */ /* 0x140fe400078efe0c */
[C-C-:B------:R-:W-:Y:S02]  /*9d20*/  LOP3.LUT R50, R56.reuse, 0x30, R12.reuse, 0xfe, !PT ;  /* 0x0000003038327812 */ /* 0x140fe400078efe0c */
[----:B------:R-:W-:-:S02]  /*9d30*/  LOP3.LUT R52, R56, 0x28, R12, 0xfe, !PT ;  /* 0x0000002838347812 */ /* 0x000fc400078efe0c */
[C-C-:B------:R-:W-:Y:S02]  /*9d40*/  LOP3.LUT R4, R56.reuse, 0x20, R12.reuse, 0xfe, !PT ;  /* 0x0000002038047812 */ /* 0x140fe400078efe0c */
[----:B------:R-:W-:Y:S02]  /*9d50*/  LOP3.LUT R6, R56, 0x18, R12, 0xfe, !PT ;  /* 0x0000001838067812 */ /* 0x000fe400078efe0c */
[C---:B------:R-:W-:Y:S01]  /*9d60*/  LEA R12, P2, R13.reuse, UR6, 0x1 ;  /* 0x000000060d0c7c11 */ /* 0x040fe2000f8408ff */
[-C--:B------:R-:W-:Y:S01]  /*9d70*/  IMAD R5, R24, R3.reuse, RZ ;  /* 0x0000000318057224 */ /* 0x080fe200078e02ff */
[----:B------:R-:W-:Y:S01]  /*9d80*/  ISETP.LT.AND P1, PT, R20, UR9, !P0 ;  /* 0x0000000914007c0c */ /* 0x000fe2000c721270 */
[----:B------:R-:W-:Y:S01]  /*9d90*/  IMAD R7, R22, R3, RZ ;  /* 0x0000000316077224 */ /* 0x000fe200078e02ff */
[----:B------:R-:W-:Y:S02]  /*9da0*/  ISETP.LT.AND P3, PT, R24, UR9, !P0 ;  /* 0x0000000918007c0c */ /* 0x000fe4000c761270 */
[----:B------:R-:W-:-:S02]  /*9db0*/  LEA.HI.X.SX32 R13, R13, UR7, 0x1, P2 ;  /* 0x000000070d0d7c11 */ /* 0x000fc400090f0eff */
[----:B------:R-:W-:Y:S02]  /*9dc0*/  ISETP.LT.AND P5, PT, R22, UR9, !P0 ;  /* 0x0000000916007c0c */ /* 0x000fe4000c7a1270 */
[CC--:B------:R-:W-:Y:S02]  /*9dd0*/  LEA R20, P2, R54.reuse, R12.reuse, 0x1 ;  /* 0x0000000c36147211 */ /* 0x0c0fe400078408ff */
[-C--:B------:R-:W-:Y:S02]  /*9de0*/  LEA R22, P4, R5, R12.reuse, 0x1 ;  /* 0x0000000c05167211 */ /* 0x080fe400078808ff */
[----:B------:R-:W-:Y:S02]  /*9df0*/  LEA R24, P6, R7, R12, 0x1 ;  /* 0x0000000c07187211 */ /* 0x000fe400078c08ff */
[----:B------:R-:W-:Y:S02]  /*9e00*/  LEA.HI.X.SX32 R21, R54, R13, 0x1, P2 ;  /* 0x0000000d36157211 */ /* 0x000fe400010f0eff */
[----:B------:R-:W-:-:S02]  /*9e10*/  ISETP.LT.AND P2, PT, R23, UR9, !P0 ;  /* 0x0000000917007c0c */ /* 0x000fc4000c741270 */
[-C--:B------:R-:W-:Y:S02]  /*9e20*/  LEA.HI.X.SX32 R23, R5, R13.reuse, 0x1, P4 ;  /* 0x0000000d05177211 */ /* 0x080fe400020f0eff */
[----:B--2---:R-:W-:Y:S02]  /*9e30*/  PRMT R41, R8, 0x7632, R41 ;  /* 0x0000763208297816 */ /* 0x004fe40000000029 */
[----:B------:R-:W-:Y:S01]  /*9e40*/  LEA.HI.X.SX32 R25, R7, R13, 0x1, P6 ;  /* 0x0000000d07197211 */ /* 0x000fe200030f0eff */
[----:B------:R-:W-:Y:S01]  /*9e50*/  @P1 STG.E.U16 desc[UR14][R20.64], R8 ;  /* 0x0000000814001986 */ /* 0x000fe2000c10150e */
[C---:B------:R-:W-:Y:S01]  /*9e60*/  ISETP.LT.AND P4, PT, R6.reuse, UR9, !P0 ;  /* 0x0000000906007c0c */ /* 0x040fe2000c781270 */
[-C--:B------:R-:W-:Y:S02]  /*9e70*/  IMAD R27, R6, R3.reuse, RZ ;  /* 0x00000003061b7224 */ /* 0x080fe400078e02ff */
[----:B------:R0:W-:Y:S01]  /*9e80*/  @P3 STG.E.U16 desc[UR14][R22.64], R41 ;  /* 0x0000002916003986 */ /* 0x0001e2000c10150e */
[----:B------:R-:W-:-:S03]  /*9e90*/  IMAD R29, R4, R3, RZ ;  /* 0x00000003041d7224 */ /* 0x000fc600078e02ff */
[----:B------:R1:W-:Y:S01]  /*9ea0*/  @P5 STG.E.U16 desc[UR14][R24.64], R9 ;  /* 0x0000000918005986 */ /* 0x0003e2000c10150e */
[----:B------:R-:W-:-:S03]  /*9eb0*/  ISETP.LT.AND P5, PT, R4, UR9, !P0 ;  /* 0x0000000904007c0c */ /* 0x000fc6000c7a1270 */
[----:B------:R-:W2:Y:S01]  /*9ec0*/  LDS.128 R4, [R14+UR12+0x800] ;  /* 0x0008000c0e047984 */ /* 0x000ea20008000c00 */
[-C--:B------:R-:W-:Y:S02]  /*9ed0*/  LEA R26, P1, R27, R12.reuse, 0x1 ;  /* 0x0000000c1b1a7211 */ /* 0x080fe400078208ff */
[C---:B------:R-:W-:Y:S01]  /*9ee0*/  ISETP.LT.AND P3, PT, R52.reuse, UR9, !P0 ;  /* 0x0000000934007c0c */ /* 0x040fe2000c761270 */
[----:B------:R-:W-:Y:S01]  /*9ef0*/  IMAD R52, R52, R3, RZ ;  /* 0x0000000334347224 */ /* 0x000fe200078e02ff */
[----:B0-----:R-:W-:Y:S02]  /*9f00*/  PRMT R23, R9, 0x7632, R23 ;  /* 0x0000763209177816 */ /* 0x001fe40000000017 */
[-C--:B------:R-:W-:Y:S02]  /*9f10*/  LEA R20, P6, R29, R12.reuse, 0x1 ;  /* 0x0000000c1d147211 */ /* 0x080fe400078c08ff */
[----:B------:R-:W-:Y:S02]  /*9f20*/  LEA.HI.X.SX32 R27, R27, R13, 0x1, P1 ;  /* 0x0000000d1b1b7211 */ /* 0x000fe400008f0eff */
[C---:B------:R-:W-:Y:S01]  /*9f30*/  ISETP.LT.AND P1, PT, R50.reuse, UR9, !P0 ;  /* 0x0000000932007c0c */ /* 0x040fe2000c721270 */
[----:B------:R-:W-:Y:S01]  /*9f40*/  IMAD R50, R50, R3, RZ ;  /* 0x0000000332327224 */ /* 0x000fe200078e02ff */
[----:B------:R-:W-:Y:S01]  /*9f50*/  LEA.HI.X.SX32 R21, R29, R13, 0x1, P6 ;  /* 0x0000000d1d157211 */ /* 0x000fe200030f0eff */
[----:B------:R0:W-:Y:S01]  /*9f60*/  @P4 STG.E.U16 desc[UR14][R26.64], R23 ;  /* 0x000000171a004986 */ /* 0x0001e2000c10150e */
[----:B------:R-:W-:-:S03]  /*9f70*/  LEA R8, P4, R52, R12, 0x1 ;  /* 0x0000000c34087211 */ /* 0x000fc600078808ff */
[----:B------:R3:W-:Y:S01]  /*9f80*/  @P5 STG.E.U16 desc[UR14][R20.64], R10 ;  /* 0x0000000a14005986 */ /* 0x0007e2000c10150e */
[----:B------:R-:W-:Y:S02]  /*9f90*/  LEA R22, P5, R50, R12, 0x1 ;  /* 0x0000000c32167211 */ /* 0x000fe400078a08ff */
[----:B-1----:R-:W-:Y:S02]  /*9fa0*/  LEA.HI.X.SX32 R9, R52, R13, 0x1, P4 ;  /* 0x0000000d34097211 */ /* 0x002fe400020f0eff */
[C---:B------:R-:W-:Y:S01]  /*9fb0*/  ISETP.LT.AND P4, PT, R48.reuse, UR9, !P0 ;  /* 0x0000000930007c0c */ /* 0x040fe2000c781270 */
[----:B------:R-:W-:Y:S01]  /*9fc0*/  IMAD R48, R48, R3, RZ ;  /* 0x0000000330307224 */ /* 0x000fe200078e02ff */
[----:B0-----:R-:W-:Y:S02]  /*9fd0*/  LEA.HI.X.SX32 R23, R50, R13, 0x1, P5 ;  /* 0x0000000d32177211 */ /* 0x001fe400028f0eff */
[----:B---3--:R-:W-:Y:S02]  /*9fe0*/  PRMT R21, R10, 0x7632, R21 ;  /* 0x000076320a157816 */ /* 0x008fe40000000015 */
[C---:B------:R-:W-:Y:S01]  /*9ff0*/  ISETP.LT.AND P5, PT, R46.reuse, UR9, !P0 ;  /* 0x000000092e007c0c */ /* 0x040fe2000c7a1270 */
[----:B------:R-:W-:-:S02]  /*a000*/  IMAD R46, R46, R3, RZ ;  /* 0x000000032e2e7224 */ /* 0x000fc400078e02ff */
[----:B------:R0:W-:Y:S01]  /*a010*/  @P3 STG.E.U16 desc[UR14][R8.64], R21 ;  /* 0x0000001508003986 */ /* 0x0001e2000c10150e */
[-C--:B------:R-:W-:Y:S02]  /*a020*/  LEA R24, P3, R48, R12.reuse, 0x1 ;  /* 0x0000000c30187211 */ /* 0x080fe400078608ff */
[----:B------:R-:W-:Y:S01]  /*a030*/  LEA R20, P6, R46, R12, 0x1 ;  /* 0x0000000c2e147211 */ /* 0x000fe200078c08ff */
[----:B------:R-:W-:Y:S01]  /*a040*/  @P1 STG.E.U16 desc[UR14][R22.64], R11 ;  /* 0x0000000b16001986 */ /* 0x000fe2000c10150e */
[C---:B------:R-:W-:Y:S01]  /*a050*/  ISETP.LT.AND P1, PT, R44.reuse, UR9, !P0 ;  /* 0x000000092c007c0c */ /* 0x040fe2000c721270 */
[----:B------:R-:W-:Y:S01]  /*a060*/  IMAD R44, R44, R3, RZ ;  /* 0x000000032c2c7224 */ /* 0x000fe200078e02ff */
[----:B------:R-:W-:Y:S02]  /*a070*/  LEA.HI.X.SX32 R25, R48, R13, 0x1, P3 ;  /* 0x0000000d30197211 */ /* 0x000fe400018f0eff */
[C---:B------:R-:W-:Y:S02]  /*a080*/  ISETP.LT.AND P3, PT, R28.reuse, UR9, !P0 ;  /* 0x000000091c007c0c */ /* 0x040fe4000c761270 */
[----:B0-----:R-:W-:Y:S01]  /*a090*/  PRMT R9, R11, 0x7632, R9 ;  /* 0x000076320b097816 */ /* 0x001fe20000000009 */
[----:B------:R-:W-:Y:S01]  /*a0a0*/  IMAD R8, R28, R3, RZ ;  /* 0x000000031c087224 */ /* 0x000fe200078e02ff */
[----:B------:R-:W-:-:S03]  /*a0b0*/  LEA.HI.X.SX32 R21, R46, R13, 0x1, P6 ;  /* 0x0000000d2e157211 */ /* 0x000fc600030f0eff */
[----:B------:R-:W-:Y:S01]  /*a0c0*/  @P4 STG.E.U16 desc[UR14][R24.64], R9 ;  /* 0x0000000918004986 */ /* 0x000fe2000c10150e */
[-C--:B------:R-:W-:Y:S02]  /*a0d0*/  LEA R26, P4, R44, R12.reuse, 0x1 ;  /* 0x0000000c2c1a7211 */ /* 0x080fe400078808ff */
[----:B------:R-:W-:Y:S01]  /*a0e0*/  LEA R28, P6, R8, R12, 0x1 ;  /* 0x0000000c081c7211 */ /* 0x000fe200078c08ff */
[----:B--2---:R0:W-:Y:S01]  /*a0f0*/  @P5 STG.E.U16 desc[UR14][R20.64], R4 ;  /* 0x0000000414005986 */ /* 0x0041e2000c10150e */
[-C--:B------:R-:W-:Y:S02]  /*a100*/  LEA.HI.X.SX32 R27, R44, R13.reuse, 0x1, P4 ;  /* 0x0000000d2c1b7211 */ /* 0x080fe400020f0eff */
[----:B------:R-:W-:Y:S02]  /*a110*/  LEA.HI.X.SX32 R29, R8, R13, 0x1, P6 ;  /* 0x0000000d081d7211 */ /* 0x000fe400030f0eff */
[C---:B------:R-:W-:Y:S01]  /*a120*/  ISETP.LT.AND P5, PT, R42.reuse, UR9, !P0 ;  /* 0x000000092a007c0c */ /* 0x040fe2000c7a1270 */
[----:B------:R-:W1:Y:S01]  /*a130*/  LDS.128 R8, [R14+UR12+0x1000] ;  /* 0x0010000c0e087984 */ /* 0x000e620008000c00 */
[----:B------:R-:W-:Y:S01]  /*a140*/  IMAD R42, R42, R3, RZ ;  /* 0x000000032a2a7224 */ /* 0x000fe200078e02ff */
[----:B0-----:R-:W-:-:S05]  /*a150*/  PRMT R21, R4, 0x7632, R21 ;  /* 0x0000763204157816 */ /* 0x001fca0000000015 */
[----:B------:R0:W-:Y:S01]  /*a160*/  @P1 STG.E.U16 desc[UR14][R26.64], R21 ;  /* 0x000000151a001986 */ /* 0x0001e2000c10150e */
[C---:B------:R-:W-:Y:S01]  /*a170*/  ISETP.LT.AND P1, PT, R40.reuse, UR9, !P0 ;  /* 0x0000000928007c0c */ /* 0x040fe2000c721270 */
[----:B------:R-:W-:Y:S02]  /*a180*/  IMAD R40, R40, R3, RZ ;  /* 0x0000000328287224 */ /* 0x000fe400078e02ff */
[----:B------:R2:W-:Y:S01]  /*a190*/  @P3 STG.E.U16 desc[UR14][R28.64], R5 ;  /* 0x000000051c003986 */ /* 0x0005e2000c10150e */
[CC--:B------:R-:W-:Y:S02]  /*a1a0*/  LEA R22, P3, R42.reuse, R12.reuse, 0x1 ;  /* 0x0000000c2a167211 */ /* 0x0c0fe400078608ff */
[----:B------:R-:W-:Y:S02]  /*a1b0*/  PRMT R25, R5, 0x7632, R25 ;  /* 0x0000763205197816 */ /* 0x000fe40000000019 */
[----:B------:R-:W-:Y:S02]  /*a1c0*/  LEA.HI.X.SX32 R23, R42, R13, 0x1, P3 ;  /* 0x0000000d2a177211 */ /* 0x000fe400018f0eff */
[C---:B------:R-:W-:Y:S01]  /*a1d0*/  ISETP.LT.AND P4, PT, R38.reuse, UR9, !P0 ;  /* 0x0000000926007c0c */ /* 0x040fe2000c781270 */
[----:B------:R-:W-:Y:S01]  /*a1e0*/  IMAD R38, R38, R3, RZ ;  /* 0x0000000326267224 */ /* 0x000fe200078e02ff */
[----:B------:R-:W-:Y:S01]  /*a1f0*/  LEA R20, P3, R40, R12, 0x1 ;  /* 0x0000000c28147211 */ /* 0x000fe200078608ff */
[----:B------:R3:W-:Y:S01]  /*a200*/  @P5 STG.E.U16 desc[UR14][R22.64], R25 ;  /* 0x0000001916005986 */ /* 0x0007e2000c10150e */
[----:B------:R-:W-:-:S02]  /*a210*/  ISETP.LT.AND P5, PT, R36, UR9, !P0 ;  /* 0x0000000924007c0c */ /* 0x000fc4000c7a1270 */
[----:B0-----:R-:W-:Y:S01]  /*a220*/  LEA.HI.X.SX32 R21, R40, R13, 0x1, P3 ;  /* 0x0000000d28157211 */ /* 0x001fe200018f0eff */
[-C--:B------:R-:W-:Y:S01]  /*a230*/  IMAD R36, R36, R3.reuse, RZ ;  /* 0x0000000324247224 */ /* 0x080fe200078e02ff */
[-C--:B------:R-:W-:Y:S02]  /*a240*/  LEA R4, P6, R38, R12.reuse, 0x1 ;  /* 0x0000000c26047211 */ /* 0x080fe400078c08ff */
[C---:B------:R-:W-:Y:S01]  /*a250*/  ISETP.LT.AND P3, PT, R34.reuse, UR9, !P0 ;  /* 0x0000000922007c0c */ /* 0x040fe2000c761270 */
[----:B------:R-:W-:Y:S01]  /*a260*/  IMAD R34, R34, R3, RZ ;  /* 0x0000000322227224 */ /* 0x000fe200078e02ff */
[----:B--2---:R-:W-:Y:S01]  /*a270*/  LEA.HI.X.SX32 R5, R38, R13, 0x1, P6 ;  /* 0x0000000d26057211 */ /* 0x004fe200030f0eff */
[----:B------:R-:W-:Y:S01]  /*a280*/  @P1 STG.E.U16 desc[UR14][R20.64], R6 ;  /* 0x0000000614001986 */ /* 0x000fe2000c10150e */
[----:B---3--:R-:W-:Y:S01]  /*a290*/  PRMT R23, R6, 0x7632, R23 ;  /* 0x0000763206177816 */ /* 0x008fe20000000017 */
[----:B------:R-:W-:Y:S01]  /*a2a0*/  IMAD R54, R3, 0x80, R54 ;  /* 0x0000008003367824 */ /* 0x000fe200078e0236 */
[----:B------:R-:W-:-:S02]  /*a2b0*/  LEA R24, P1, R36, R12, 0x1 ;  /* 0x0000000c24187211 */ /* 0x000fc400078208ff */
[----:B------:R-:W-:Y:S01]  /*a2c0*/  LEA R22, P6, R34, R12, 0x1 ;  /* 0x0000000c22167211 */ /* 0x000fe200078c08ff */
[----:B------:R0:W-:Y:S01]  /*a2d0*/  @P4 STG.E.U16 desc[UR14][R4.64], R23 ;  /* 0x0000001704004986 */ /* 0x0001e2000c10150e */
[----:B------:R-:W-:Y:S02]  /*a2e0*/  LEA.HI.X.SX32 R25, R36, R13, 0x1, P1 ;  /* 0x0000000d24197211 */ /* 0x000fe400008f0eff */
[----:B------:R-:W-:-:S03]  /*a2f0*/  ISETP.LT.AND P1, PT, R33, UR9, !P0 ;  /* 0x0000000921007c0c */ /* 0x000fc6000c721270 */
[----:B------:R2:W-:Y:S01]  /*a300*/  @P5 STG.E.U16 desc[UR14][R24.64], R7 ;  /* 0x0000000718005986 */ /* 0x0005e2000c10150e */
[-C--:B0-----:R-:W-:Y:S01]  /*a310*/  LEA.HI.X.SX32 R23, R34, R13.reuse, 0x1, P6 ;  /* 0x0000000d22177211 */ /* 0x081fe200030f0eff */
[----:B------:R-:W-:Y:S01]  /*a320*/  IMAD R4, R3, 0x8, R54 ;  /* 0x0000000803047824 */ /* 0x000fe200078e0236 */
[CC--:B------:R-:W-:Y:S02]  /*a330*/  LEA R20, P6, R54.reuse, R12.reuse, 0x1 ;  /* 0x0000000c36147211 */ /* 0x0c0fe400078c08ff */
[----:B------:R-:W-:Y:S01]  /*a340*/  PRMT R5, R7, 0x7632, R5 ;  /* 0x0000763207057816 */ /* 0x000fe20000000005 */
[----:B------:R-:W-:Y:S01]  /*a350*/  IMAD R6, R3, 0x8, R4 ;  /* 0x0000000803067824 */ /* 0x000fe200078e0204 */
[-C--:B------:R-:W-:Y:S02]  /*a360*/  LEA.HI.X.SX32 R21, R54, R13.reuse, 0x1, P6 ;  /* 0x0000000d36157211 */ /* 0x080fe400030f0eff */
[----:B------:R-:W-:Y:S02]  /*a370*/  LEA R26, P6, R4, R12, 0x1 ;  /* 0x0000000c041a7211 */ /* 0x000fe400078c08ff */
[----:B------:R-:W-:Y:S01]  /*a380*/  ISETP.LT.AND P5, PT, R32, UR9, !P0 ;  /* 0x0000000920007c0c */ /* 0x000fe2000c7a1270 */
[----:B------:R0:W-:Y:S01]  /*a390*/  @P3 STG.E.U16 desc[UR14][R22.64], R5 ;  /* 0x0000000516003986 */ /* 0x0001e2000c10150e */
[----:B------:R-:W-:-:S02]  /*a3a0*/  LEA.HI.X.SX32 R27, R4, R13, 0x1, P6 ;  /* 0x0000000d041b7211 */ /* 0x000fc400030f0eff */
[----:B------:R-:W-:Y:S02]  /*a3b0*/  ISETP.LT.AND P3, PT, R31, UR9, !P0 ;  /* 0x000000091f007c0c */ /* 0x000fe4000c761270 */
[CC--:B--2---:R-:W-:Y:S01]  /*a3c0*/  LEA R24, P6, R6.reuse, R12.reuse, 0x1 ;  /* 0x0000000c06187211 */ /* 0x0c4fe200078c08ff */
[----:B-1----:R1:W-:Y:S01]  /*a3d0*/  @P1 STG.E.U16 desc[UR14][R20.64], R8 ;  /* 0x0000000814001986 */ /* 0x0023e2000c10150e */
[C---:B------:R-:W-:Y:S02]  /*a3e0*/  IMAD R28, R3.reuse, 0x8, R6 ;  /* 0x00000008031c7824 */ /* 0x040fe400078e0206 */
[----:B------:R-:W-:Y:S02]  /*a3f0*/  LEA.HI.X.SX32 R25, R6, R13, 0x1, P6 ;  /* 0x0000000d06197211 */ /* 0x000fe400030f0eff */
[----:B------:R2:W3:Y:S01]  /*a400*/  LDS.128 R4, [R14+UR12+0x1800] ;  /* 0x0018000c0e047984 */ /* 0x0004e20008000c00 */
[----:B------:R-:W-:Y:S01]  /*a410*/  ISETP.LT.AND P1, PT, R30, UR9, !P0 ;  /* 0x000000091e007c0c */ /* 0x000fe2000c721270 */
[----:B------:R-:W-:Y:S01]  /*a420*/  IMAD R30, R3, 0x8, R28 ;  /* 0x00000008031e7824 */ /* 0x000fe200078e021c */
[----:B0-----:R-:W-:-:S02]  /*a430*/  LEA R22, P6, R28, R12, 0x1 ;  /* 0x0000000c1c167211 */ /* 0x001fc400078c08ff */
[----:B-1----:R-:W-:Y:S01]  /*a440*/  PRMT R21, R8, 0x7632, R21 ;  /* 0x0000763208157816 */ /* 0x002fe20000000015 */
[----:B------:R-:W-:Y:S01]  /*a450*/  IMAD R8, R3, 0x8, R30 ;  /* 0x0000000803087824 */ /* 0x000fe200078e021e */
[----:B------:R-:W-:-:S03]  /*a460*/  LEA.HI.X.SX32 R23, R28, R13, 0x1, P6 ;  /* 0x0000000d1c177211 */ /* 0x000fc600030f0eff */
[----:B------:R0:W-:Y:S01]  /*a470*/  @P5 STG.E.U16 desc[UR14][R26.64], R21 ;  /* 0x000000151a005986 */ /* 0x0001e2000c10150e */
[----:B------:R-:W-:Y:S02]  /*a480*/  ISETP.LT.AND P5, PT, R19, UR9, !P0 ;  /* 0x0000000913007c0c */ /* 0x000fe4000c7a1270 */
[-C--:B------:R-:W-:Y:S01]  /*a490*/  LEA R20, P6, R30, R12.reuse, 0x1 ;  /* 0x0000000c1e147211 */ /* 0x080fe200078c08ff */
[----:B------:R1:W-:Y:S01]  /*a4a0*/  @P3 STG.E.U16 desc[UR14][R24.64], R9 ;  /* 0x0000000918003986 */ /* 0x0003e2000c10150e */
[----:B------:R-:W-:Y:S02]  /*a4b0*/  ISETP.LT.AND P3, PT, R18, UR9, !P0 ;  /* 0x0000000912007c0c */ /* 0x000fe4000c761270 */
[----:B------:R-:W-:Y:S01]  /*a4c0*/  PRMT R19, R9, 0x7632, R19 ;  /* 0x0000763209137816 */ /* 0x000fe20000000013 */
[----:B--2---:R-:W-:Y:S01]  /*a4d0*/  IMAD R14, R3, 0x8, R8 ;  /* 0x00000008030e7824 */ /* 0x004fe200078e0208 */
[----:B0-----:R-:W-:Y:S02]  /*a4e0*/  LEA.HI.X.SX32 R21, R30, R13, 0x1, P6 ;  /* 0x0000000d1e157211 */ /* 0x001fe400030f0eff */
[----:B------:R-:W-:Y:S01]  /*a4f0*/  LEA R18, P6, R8, R12, 0x1 ;  /* 0x0000000c08127211 */ /* 0x000fe200078c08ff */
[----:B------:R0:W-:Y:S01]  /*a500*/  @P1 STG.E.U16 desc[UR14][R22.64], R19 ;  /* 0x0000001316001986 */ /* 0x0001e2000c10150e */
[----:B-1----:R-:W-:-:S02]  /*a510*/  PRMT R9, R10, 0x7632, R9 ;  /* 0x000076320a097816 */ /* 0x002fc40000000009 */
[----:B------:R-:W-:Y:S01]  /*a520*/  ISETP.LT.AND P1, PT, R17, UR9, !P0 ;  /* 0x0000000911007c0c */ /* 0x000fe2000c721270 */
[----:B------:R1:W-:Y:S01]  /*a530*/  @P5 STG.E.U16 desc[UR14][R20.64], R10 ;  /* 0x0000000a14005986 */ /* 0x0003e2000c10150e */
[----:B0-----:R-:W-:Y:S02]  /*a540*/  LEA.HI.X.SX32 R19, R8, R13, 0x1, P6 ;  /* 0x0000000d08137211 */ /* 0x001fe400030f0eff */
[----:B------:R-:W-:Y:S02]  /*a550*/  ISETP.LT.AND P6, PT, R16, UR9, !P0 ;  /* 0x0000000910007c0c */ /* 0x000fe4000c7c1270 */
[----:B------:R-:W-:Y:S02]  /*a560*/  LEA R8, P5, R14, R12, 0x1 ;  /* 0x0000000c0e087211 */ /* 0x000fe400078a08ff */
[----:B------:R-:W-:Y:S01]  /*a570*/  LEA R16, R3, R14, 0x3 ;  /* 0x0000000e03107211 */ /* 0x000fe200078e18ff */
[----:B------:R0:W-:Y:S01]  /*a580*/  @P3 STG.E.U16 desc[UR14][R18.64], R9 ;  /* 0x0000000912003986 */ /* 0x0001e2000c10150e */
[----:B------:R-:W-:-:S03]  /*a590*/  ISETP.LT.AND P3, PT, R15, UR9, !P0 ;  /* 0x000000090f007c0c */ /* 0x000fc6000c761270 */
[----:B-1----:R-:W-:Y:S01]  /*a5a0*/  IMAD R10, R3, 0x8, R16 ;  /* 0x00000008030a7824 */ /* 0x002fe200078e0210 */
[----:B------:R-:W-:Y:S02]  /*a5b0*/  PRMT R17, R11, 0x7632, R17 ;  /* 0x000076320b117816 */ /* 0x000fe40000000011 */
[----:B0-----:R-:W-:Y:S02]  /*a5c0*/  LEA.HI.X.SX32 R9, R14, R13, 0x1, P5 ;  /* 0x0000000d0e097211 */ /* 0x001fe400028f0eff */
[----:B------:R-:W-:Y:S01]  /*a5d0*/  LEA R14, P5, R16, R12, 0x1 ;  /* 0x0000000c100e7211 */ /* 0x000fe200078a08ff */
[----:B------:R-:W-:-:S03]  /*a5e0*/  IMAD R20, R3, 0x8, R10 ;  /* 0x0000000803147824 */ /* 0x000fc600078e020a */
[-C--:B------:R-:W-:Y:S01]  /*a5f0*/  LEA.HI.X.SX32 R15, R16, R13.reuse, 0x1, P5 ;  /* 0x0000000d100f7211 */ /* 0x080fe200028f0eff */
[----:B------:R3:W-:Y:S01]  /*a600*/  @P1 STG.E.U16 desc[UR14][R8.64], R11 ;  /* 0x0000000b08001986 */ /* 0x0007e2000c10150e */
[----:B------:R-:W-:Y:S01]  /*a610*/  ISETP.LT.AND P1, PT, R39, UR9, !P0 ;  /* 0x0000000927007c0c */ /* 0x000fe2000c721270 */
[C---:B------:R-:W-:Y:S02]  /*a620*/  IMAD R22, R3.reuse, 0x8, R20 ;  /* 0x0000000803167824 */ /* 0x040fe400078e0214 */
[----:B------:R0:W-:Y:S01]  /*a630*/  @P6 STG.E.U16 desc[UR14][R14.64], R17 ;  /* 0x000000110e006986 */ /* 0x0001e2000c10150e */
[-C--:B------:R-:W-:Y:S02]  /*a640*/  LEA R18, P6, R20, R12.reuse, 0x1 ;  /* 0x0000000c14127211 */ /* 0x080fe400078c08ff */
[----:B------:R-:W-:Y:S02]  /*a650*/  LEA R16, P5, R10, R12, 0x1 ;  /* 0x0000000c0a107211 */ /* 0x000fe400078a08ff */
[----:B------:R-:W-:Y:S01]  /*a660*/  LEA.HI.X.SX32 R19, R20, R13, 0x1, P6 ;  /* 0x0000000d14137211 */ /* 0x000fe200030f0eff */
[----:B------:R-:W-:Y:S01]  /*a670*/  IMAD R20, R3, 0x8, R22 ;  /* 0x0000000803147824 */ /* 0x000fe200078e0216 */
[----:B---3--:R-:W-:-:S02]  /*a680*/  PRMT R9, R4, 0x7632, R9 ;  /* 0x0000763204097816 */ /* 0x008fc40000000009 */
[----:B0-----:R-:W-:Y:S01]  /*a690*/  LEA.HI.X.SX32 R17, R10, R13, 0x1, P5 ;  /* 0x0000000d0a117211 */ /* 0x001fe200028f0eff */
[----:B------:R-:W-:-:S04]  /*a6a0*/  IMAD R24, R3, 0x8, R20 ;  /* 0x0000000803187824 */ /* 0x000fc800078e0214 */
[----:B------:R-:W-:Y:S01]  /*a6b0*/  @P3 STG.E.U16 desc[UR14][R16.64], R4 ;  /* 0x0000000410003986 */ /* 0x000fe2000c10150e */
[----:B------:R-:W-:-:S03]  /*a6c0*/  IMAD R26, R3, 0x8, R24 ;  /* 0x00000008031a7824 */ /* 0x000fc600078e0218 */
[----:B------:R0:W-:Y:S01]  /*a6d0*/  @P1 STG.E.U16 desc[UR14][R18.64], R9 ;  /* 0x0000000912001986 */ /* 0x0001e2000c10150e */
[-C--:B------:R-:W-:Y:S02]  /*a6e0*/  LEA R8, P1, R22, R12.reuse, 0x1 ;  /* 0x0000000c16087211 */ /* 0x080fe400078208ff */
[----:B------:R-:W-:Y:S02]  /*a6f0*/  LEA R10, P3, R20, R12, 0x1 ;  /* 0x0000000c140a7211 */ /* 0x000fe400078608ff */
[----:B------:R-:W-:Y:S02]  /*a700*/  ISETP.LT.AND P5, PT, R37, UR9, !P0 ;  /* 0x0000000925007c0c */ /* 0x000fe4000c7a1270 */
[-C--:B0-----:R-:W-:Y:S01]  /*a710*/  LEA.HI.X.SX32 R9, R22, R13.reuse, 0x1, P1 ;  /* 0x0000000d16097211 */ /* 0x081fe200008f0eff */
[----:B------:R-:W-:Y:S01]  /*a720*/  IMAD R22, R3, 0x8, R26 ;  /* 0x0000000803167824 */ /* 0x000fe200078e021a */
[----:B------:R-:W-:Y:S02]  /*a730*/  ISETP.LT.AND P4, PT, R43, UR9, !P0 ;  /* 0x000000092b007c0c */ /* 0x000fe4000c781270 */
[----:B------:R-:W-:-:S02]  /*a740*/  LEA.HI.X.SX32 R11, R20, R13, 0x1, P3 ;  /* 0x0000000d140b7211 */ /* 0x000fc400018f0eff */
[-C--:B------:R-:W-:Y:S02]  /*a750*/  LEA R18, P1, R22, R12.reuse, 0x1 ;  /* 0x0000000c16127211 */ /* 0x080fe400078208ff */
[----:B------:R-:W-:Y:S02]  /*a760*/  LEA R14, P6, R24, R12, 0x1 ;  /* 0x0000000c180e7211 */ /* 0x000fe400078c08ff */
[----:B------:R-:W-:Y:S02]  /*a770*/  ISETP.LT.AND P3, PT, R35, UR9, !P0 ;  /* 0x0000000923007c0c */ /* 0x000fe4000c761270 */
[----:B------:R-:W-:Y:S02]  /*a780*/  LEA.HI.X.SX32 R19, R22, R13, 0x1, P1 ;  /* 0x0000000d16137211 */ /* 0x000fe400008f0eff */
[----:B------:R-:W-:Y:S02]  /*a790*/  ISETP.LT.AND P1, PT, R0, UR9, !P0 ;  /* 0x0000000900007c0c */ /* 0x000fe4000c721270 */
[----:B------:R-:W-:-:S02]  /*a7a0*/  ISETP.LT.AND P0, PT, R2, UR9, !P0 ;  /* 0x0000000902007c0c */ /* 0x000fc4000c701270 */
[-C--:B------:R-:W-:Y:S02]  /*a7b0*/  LEA.HI.X.SX32 R15, R24, R13.reuse, 0x1, P6 ;  /* 0x0000000d180f7211 */ /* 0x080fe400030f0eff */
[CC--:B------:R-:W-:Y:S02]  /*a7c0*/  LEA R16, P6, R26.reuse, R12.reuse, 0x1 ;  /* 0x0000000c1a107211 */ /* 0x0c0fe400078c08ff */
[----:B------:R-:W-:Y:S01]  /*a7d0*/  PRMT R0, R5, 0x7632, R0 ;  /* 0x0000763205007816 */ /* 0x000fe20000000000 */
[----:B------:R-:W-:Y:S01]  /*a7e0*/  IMAD R3, R3, 0x8, R22 ;  /* 0x0000000803037824 */ /* 0x000fe200078e0216 */
[----:B------:R-:W-:Y:S02]  /*a7f0*/  LEA.HI.X.SX32 R17, R26, R13, 0x1, P6 ;  /* 0x0000000d1a117211 */ /* 0x000fe400030f0eff */
[----:B------:R-:W-:Y:S01]  /*a800*/  PRMT R2, R6, 0x7632, R2 ;  /* 0x0000763206027816 */ /* 0x000fe20000000002 */
[----:B------:R0:W-:Y:S01]  /*a810*/  @P5 STG.E.U16 desc[UR14][R8.64], R5 ;  /* 0x0000000508005986 */ /* 0x0001e2000c10150e */
[----:B------:R-:W-:-:S03]  /*a820*/  LEA R12, P6, R3, R12, 0x1 ;  /* 0x0000000c030c7211 */ /* 0x000fc600078c08ff */
[----:B------:R0:W-:Y:S04]  /*a830*/  @P4 STG.E.U16 desc[UR14][R10.64], R0 ;  /* 0x000000000a004986 */ /* 0x0001e8000c10150e */
[----:B------:R0:W-:Y:S04]  /*a840*/  @P3 STG.E.U16 desc[UR14][R14.64], R6 ;  /* 0x000000060e003986 */ /* 0x0001e8000c10150e */
[----:B------:R0:W-:Y:S01]  /*a850*/  @P2 STG.E.U16 desc[UR14][R16.64], R2 ;  /* 0x0000000210002986 */ /* 0x0001e2000c10150e */
[----:B------:R-:W-:-:S03]  /*a860*/  LEA.HI.X.SX32 R13, R3, R13, 0x1, P6 ;  /* 0x0000000d030d7211 */ /* 0x000fc600030f0eff */
[----:B------:R0:W-:Y:S01]  /*a870*/  @P1 STG.E.U16 desc[UR14][R18.64], R7 ;  /* 0x0000000712001986 */ /* 0x0001e2000c10150e */
[----:B------:R-:W-:Y:S05]  /*a880*/  @!P0 EXIT ;  /* 0x000000000000894d */ /* 0x000fea0003800000 */
[----:B0-----:R-:W-:-:S05]  /*a890*/  PRMT R6, R7, 0x7632, R6 ;  /* 0x0000763207067816 */ /* 0x001fca0000000006 */
[----:B------:R-:W-:Y:S01]  /*a8a0*/  STG.E.U16 desc[UR14][R12.64], R6 ;  /* 0x000000060c007986 */ /* 0x000fe2000c10150e */
[----:B------:R-:W-:Y:S05]  /*a8b0*/  EXIT ;  /* 0x000000000000794d */ /* 0x000fea0003800000 */
.L_x_2:
[----:B------:R-:W-:-:S00]  /*a8c0*/  BRA `(.L_x_2) ;  /* 0xfffffffc00fc7947 */ /* 0x000fc0000383ffff */
[----:B------:R-:W-:-:S00]  /*a8d0*/  NOP ;  /* 0x0000000000007918 */ /* 0x000fc00000000000 */
        /* <DEDUP_REMOVED lines=10> */
.L_x_3:


//--------------------- .nv.shared.matmul_kernel  --------------------------
	.section	.nv.shared.matmul_kernel,"aw",@nobits
	.sectionflags	@""
	.align	16
	.zero		1024


//--------------------- .nv.shared.reserved.0     --------------------------
	.section	.nv.shared.reserved.0,"aw",@nobits
	.weak		__nv_reservedSMEM_offset_0_alias
	.size		__nv_reservedSMEM_offset_0_alias, 0, 0
	.other		__nv_reservedSMEM_offset_0_alias,@"STO_CUDA_RESERVED_SHARED STV_DEFAULT"
__nv_reservedSMEM_offset_0_alias:
	.zero		0


//--------------------- .nv.constant0.matmul_kernel --------------------------
	.section	.nv.constant0.matmul_kernel,"a",@progbits
	.sectionflags	@""
	.align	4
.nv.constant0.matmul_kernel:
	.zero		608


//--------------------- SYMBOLS --------------------------

	.type		.nv.reservedSmem.offset0,@object
	.size		.nv.reservedSmem.offset0,0x4
